//
// Generated by NVIDIA NVVM Compiler
//
// Compiler Build ID: CL-36424714
// Cuda compilation tools, release 13.0, V13.0.88
// Based on NVVM 20.0.0
//

.version 9.0
.target sm_100
.address_size 64

	// .globl	_Z17stack_test_kernelP5StackiPbS1_Pi
.extern .func  (.param .b32 func_retval0) vprintf
(
	.param .b64 vprintf_param_0,
	.param .b64 vprintf_param_1
)
;
.global .align 1 .b8 $str[80] = {75, 101, 114, 110, 101, 108, 32, 69, 82, 82, 79, 82, 58, 32, 84, 111, 108, 100, 32, 116, 111, 32, 117, 115, 101, 32, 112, 114, 101, 100, 101, 102, 105, 110, 101, 100, 32, 118, 97, 108, 117, 101, 115, 44, 32, 98, 117, 116, 32, 97, 114, 114, 97, 121, 32, 112, 111, 105, 110, 116, 101, 114, 32, 105, 115, 32, 78, 85, 76, 76, 33, 32, 116, 105, 100, 61, 37, 100, 10};

.visible .entry _Z17stack_test_kernelP5StackiPbS1_Pi(
	.param .u64 .ptr .align 1 _Z17stack_test_kernelP5StackiPbS1_Pi_param_0,
	.param .u32 _Z17stack_test_kernelP5StackiPbS1_Pi_param_1,
	.param .u64 .ptr .align 1 _Z17stack_test_kernelP5StackiPbS1_Pi_param_2,
	.param .u64 .ptr .align 1 _Z17stack_test_kernelP5StackiPbS1_Pi_param_3,
	.param .u64 .ptr .align 1 _Z17stack_test_kernelP5StackiPbS1_Pi_param_4
)
{
	.reg .pred 	%p<38>;
	.reg .b16 	%rs<19>;
	.reg .b32 	%r<61>;
	.reg .b64 	%rd<110>;

	ld.param.u64 	%rd37, [_Z17stack_test_kernelP5StackiPbS1_Pi_param_0];
	ld.param.u32 	%r22, [_Z17stack_test_kernelP5StackiPbS1_Pi_param_1];
	ld.param.u64 	%rd38, [_Z17stack_test_kernelP5StackiPbS1_Pi_param_2];
	ld.param.u64 	%rd39, [_Z17stack_test_kernelP5StackiPbS1_Pi_param_3];
	ld.param.u64 	%rd40, [_Z17stack_test_kernelP5StackiPbS1_Pi_param_4];
	cvta.to.global.u64 	%rd1, %rd37;
	mov.u32 	%r23, %ctaid.x;
	mov.u32 	%r24, %ntid.x;
	mov.u32 	%r25, %tid.x;
	mad.lo.s32 	%r1, %r23, %r24, %r25;
	setp.ge.s32 	%p2, %r1, %r22;
	@%p2 bra 	$L__BB0_39;
	and.b32  	%r26, %r1, 1;
	setp.eq.b32 	%p3, %r26, 1;
	@%p3 bra 	$L__BB0_21;
	add.s64 	%rd74, %rd37, 24;
	// begin inline asm
	ld.acquire.gpu.b64 %rd103,[%rd74];
	// end inline asm
$L__BB0_3:
	cvt.u32.u64 	%r4, %rd103;
	setp.eq.s32 	%p25, %r4, -1;
	@%p25 bra 	$L__BB0_17;
	ld.global.u32 	%r42, [%rd1+8];
	setp.le.u32 	%p26, %r42, %r4;
	@%p26 bra 	$L__BB0_6;
	ld.global.u64 	%rd5, [%rd1];
	setp.ne.s64 	%p27, %rd5, 0;
	@%p27 bra 	$L__BB0_7;
$L__BB0_6:
	// begin inline asm
	ld.acquire.gpu.b64 %rd104,[%rd74];
	// end inline asm
	bra.uni 	$L__BB0_8;
$L__BB0_7:
	shl.b64 	%rd75, %rd103, 3;
	and.b64  	%rd76, %rd75, 34359738360;
	add.s64 	%rd77, %rd5, %rd76;
	ld.u32 	%r52, [%rd77+4];
	{ .reg .b32 tmp; mov.b64 {tmp, %r51}, %rd103; }
	mov.u64 	%rd104, %rd103;
$L__BB0_8:
	cvt.u64.u32 	%rd84, %r51;
	shl.b64 	%rd85, %rd84, 32;
	cvt.u64.u32 	%rd86, %r52;
	or.b64  	%rd83, %rd85, %rd86;
	// begin inline asm
	atom.cas.acq_rel.gpu.b64 %rd103,[%rd74],%rd104,%rd83;
	// end inline asm
	setp.ne.s64 	%p28, %rd103, %rd104;
	@%p28 bra 	$L__BB0_3;
	cvt.u32.u64 	%r55, %rd104;
	and.b64  	%rd105, %rd104, -4294967296;
$L__BB0_10:
	setp.eq.s32 	%p30, %r55, -1;
	mov.b16 	%rs17, 0;
	@%p30 bra 	$L__BB0_19;
	ld.global.u32 	%r48, [%rd1+8];
	setp.ge.u32 	%p31, %r55, %r48;
	@%p31 bra 	$L__BB0_19;
	ld.global.u64 	%rd12, [%rd1];
	cvt.u64.u32 	%rd13, %r55;
	setp.eq.s64 	%p32, %rd12, 0;
	@%p32 bra 	$L__BB0_19;
	shl.b64 	%rd92, %rd13, 3;
	add.s64 	%rd93, %rd12, %rd92;
	st.u32 	[%rd93], %r1;
	add.s64 	%rd91, %rd37, 16;
	// begin inline asm
	ld.relaxed.gpu.b64 %rd106,[%rd91];
	// end inline asm
	ld.global.u32 	%r49, [%rd1+8];
	setp.ge.u32 	%p33, %r55, %r49;
	mov.b16 	%rs17, 1;
	@%p33 bra 	$L__BB0_19;
	ld.global.u64 	%rd16, [%rd1];
	setp.eq.s64 	%p34, %rd16, 0;
	@%p34 bra 	$L__BB0_19;
	add.s64 	%rd95, %rd16, %rd92;
	add.s64 	%rd17, %rd95, 4;
	or.b64  	%rd18, %rd105, %rd13;
$L__BB0_16:
	st.u32 	[%rd17], %rd106;
	// begin inline asm
	atom.cas.acq_rel.gpu.b64 %rd96,[%rd91],%rd106,%rd18;
	// end inline asm
	setp.ne.s64 	%p35, %rd96, %rd106;
	mov.u64 	%rd106, %rd96;
	@%p35 bra 	$L__BB0_16;
	bra.uni 	$L__BB0_19;
$L__BB0_17:
	add.s64 	%rd87, %rd37, 12;
	mov.b32 	%r44, 1;
	// begin inline asm
	atom.add.relaxed.gpu.s32 %r55,[%rd87],%r44;
	// end inline asm
	ld.global.u32 	%r45, [%rd1+8];
	setp.lt.s32 	%p29, %r55, %r45;
	mov.b64 	%rd105, 0;
	@%p29 bra 	$L__BB0_10;
	mov.b32 	%r47, -1;
	// begin inline asm
	atom.add.relaxed.gpu.s32 %r46,[%rd87],%r47;
	// end inline asm
	mov.b16 	%rs17, 0;
$L__BB0_19:
	setp.eq.s64 	%p36, %rd38, 0;
	@%p36 bra 	$L__BB0_39;
	shr.s32 	%r50, %r1, 1;
	cvt.s64.s32 	%rd100, %r50;
	cvta.to.global.u64 	%rd101, %rd38;
	add.s64 	%rd102, %rd101, %rd100;
	st.global.u8 	[%rd102], %rs17;
	bra.uni 	$L__BB0_39;
$L__BB0_21:
	add.s64 	%rd42, %rd37, 16;
	// begin inline asm
	ld.acquire.gpu.b64 %rd107,[%rd42];
	// end inline asm
$L__BB0_22:
	cvt.u32.u64 	%r14, %rd107;
	setp.eq.s32 	%p5, %r14, -1;
	mov.b16 	%rs18, 0;
	mov.pred 	%p37, 0;
	mov.b32 	%r60, -1;
	@%p5 bra 	$L__BB0_35;
	ld.global.u32 	%r29, [%rd1+8];
	setp.le.u32 	%p6, %r29, %r14;
	@%p6 bra 	$L__BB0_25;
	ld.global.u64 	%rd24, [%rd1];
	setp.ne.s64 	%p7, %rd24, 0;
	@%p7 bra 	$L__BB0_26;
$L__BB0_25:
	// begin inline asm
	ld.acquire.gpu.b64 %rd108,[%rd42];
	// end inline asm
	bra.uni 	$L__BB0_27;
$L__BB0_26:
	shl.b64 	%rd43, %rd107, 3;
	and.b64  	%rd44, %rd43, 34359738360;
	add.s64 	%rd45, %rd24, %rd44;
	ld.u32 	%r56, [%rd45+4];
	{ .reg .b32 tmp; mov.b64 {tmp, %r57}, %rd107; }
	mov.u64 	%rd108, %rd107;
$L__BB0_27:
	cvt.u64.u32 	%rd52, %r57;
	shl.b64 	%rd53, %rd52, 32;
	cvt.u64.u32 	%rd54, %r56;
	or.b64  	%rd51, %rd53, %rd54;
	// begin inline asm
	atom.cas.acq_rel.gpu.b64 %rd107,[%rd42],%rd108,%rd51;
	// end inline asm
	setp.ne.s64 	%p8, %rd107, %rd108;
	@%p8 bra 	$L__BB0_22;
	cvt.u32.u64 	%r19, %rd108;
	setp.eq.s32 	%p10, %r19, -1;
	@%p10 bra 	$L__BB0_35;
	ld.global.u32 	%r32, [%rd1+8];
	setp.le.u32 	%p12, %r32, %r19;
	@%p12 bra 	$L__BB0_35;
	ld.global.u64 	%rd28, [%rd1];
	and.b64  	%rd29, %rd108, 4294967295;
	setp.eq.s64 	%p14, %rd28, 0;
	@%p14 bra 	$L__BB0_35;
	shl.b64 	%rd57, %rd29, 3;
	add.s64 	%rd58, %rd28, %rd57;
	ld.u32 	%r60, [%rd58];
	add.s64 	%rd56, %rd37, 24;
	// begin inline asm
	ld.relaxed.gpu.b64 %rd109,[%rd56];
	// end inline asm
	ld.global.u32 	%r34, [%rd1+8];
	setp.le.u32 	%p16, %r34, %r19;
	mov.b16 	%rs18, 1;
	mov.pred 	%p37, -1;
	@%p16 bra 	$L__BB0_35;
	ld.global.u64 	%rd32, [%rd1];
	setp.eq.s64 	%p18, %rd32, 0;
	@%p18 bra 	$L__BB0_35;
	add.s64 	%rd60, %rd32, %rd57;
	add.s64 	%rd33, %rd60, 4;
	and.b64  	%rd61, %rd108, -4294967296;
	or.b64  	%rd62, %rd61, %rd29;
	add.s64 	%rd34, %rd62, 4294967296;
$L__BB0_34:
	st.u32 	[%rd33], %rd109;
	// begin inline asm
	atom.cas.acq_rel.gpu.b64 %rd63,[%rd56],%rd109,%rd34;
	// end inline asm
	setp.ne.s64 	%p20, %rd63, %rd109;
	mov.u64 	%rd109, %rd63;
	@%p20 bra 	$L__BB0_34;
$L__BB0_35:
	setp.eq.s64 	%p21, %rd39, 0;
	@%p21 bra 	$L__BB0_37;
	shr.u32 	%r35, %r1, 31;
	add.s32 	%r36, %r1, %r35;
	shr.s32 	%r37, %r36, 1;
	cvt.s64.s32 	%rd67, %r37;
	cvta.to.global.u64 	%rd68, %rd39;
	add.s64 	%rd69, %rd68, %rd67;
	st.global.u8 	[%rd69], %rs18;
$L__BB0_37:
	setp.eq.s64 	%p22, %rd40, 0;
	not.pred 	%p23, %p37;
	or.pred  	%p24, %p22, %p23;
	@%p24 bra 	$L__BB0_39;
	shr.u32 	%r38, %r1, 31;
	add.s32 	%r39, %r1, %r38;
	shr.s32 	%r40, %r39, 1;
	cvta.to.global.u64 	%rd70, %rd40;
	mul.wide.s32 	%rd71, %r40, 4;
	add.s64 	%rd72, %rd70, %rd71;
	st.global.u32 	[%rd72], %r60;
$L__BB0_39:
	ret;

}
	// .globl	_Z31stack_test_kernel_warp_assignedP5Stacki
.visible .entry _Z31stack_test_kernel_warp_assignedP5Stacki(
	.param .u64 .ptr .align 1 _Z31stack_test_kernel_warp_assignedP5Stacki_param_0,
	.param .u32 _Z31stack_test_kernel_warp_assignedP5Stacki_param_1
)
{
	.reg .pred 	%p<26>;
	.reg .b32 	%r<54>;
	.reg .b64 	%rd<99>;

	ld.param.u64 	%rd37, [_Z31stack_test_kernel_warp_assignedP5Stacki_param_0];
	ld.param.u32 	%r21, [_Z31stack_test_kernel_warp_assignedP5Stacki_param_1];
	cvta.to.global.u64 	%rd1, %rd37;
	mov.u32 	%r22, %ctaid.x;
	mov.u32 	%r23, %ntid.x;
	mov.u32 	%r24, %tid.x;
	mad.lo.s32 	%r1, %r22, %r23, %r24;
	setp.ge.s32 	%p1, %r1, %r21;
	@%p1 bra 	$L__BB1_34;
	shr.s32 	%r25, %r1, 31;
	shr.u32 	%r26, %r25, 27;
	add.s32 	%r27, %r1, %r26;
	shr.u32 	%r28, %r27, 5;
	and.b32  	%r29, %r28, 1;
	setp.eq.b32 	%p2, %r29, 1;
	@%p2 bra 	$L__BB1_19;
	add.s64 	%rd65, %rd37, 24;
	// begin inline asm
	ld.acquire.gpu.b64 %rd91,[%rd65];
	// end inline asm
$L__BB1_3:
	cvt.u32.u64 	%r4, %rd91;
	setp.eq.s32 	%p15, %r4, -1;
	@%p15 bra 	$L__BB1_17;
	ld.global.u32 	%r36, [%rd1+8];
	setp.le.u32 	%p16, %r36, %r4;
	@%p16 bra 	$L__BB1_6;
	ld.global.u64 	%rd5, [%rd1];
	setp.ne.s64 	%p17, %rd5, 0;
	@%p17 bra 	$L__BB1_7;
$L__BB1_6:
	// begin inline asm
	ld.acquire.gpu.b64 %rd92,[%rd65];
	// end inline asm
	bra.uni 	$L__BB1_8;
$L__BB1_7:
	shl.b64 	%rd66, %rd91, 3;
	and.b64  	%rd67, %rd66, 34359738360;
	add.s64 	%rd68, %rd5, %rd67;
	ld.u32 	%r45, [%rd68+4];
	{ .reg .b32 tmp; mov.b64 {tmp, %r44}, %rd91; }
	mov.u64 	%rd92, %rd91;
$L__BB1_8:
	cvt.u64.u32 	%rd75, %r44;
	shl.b64 	%rd76, %rd75, 32;
	cvt.u64.u32 	%rd77, %r45;
	or.b64  	%rd74, %rd76, %rd77;
	// begin inline asm
	atom.cas.acq_rel.gpu.b64 %rd91,[%rd65],%rd92,%rd74;
	// end inline asm
	setp.ne.s64 	%p18, %rd91, %rd92;
	@%p18 bra 	$L__BB1_3;
	cvt.u32.u64 	%r48, %rd92;
	and.b64  	%rd93, %rd92, -4294967296;
$L__BB1_10:
	setp.eq.s32 	%p20, %r48, -1;
	@%p20 bra 	$L__BB1_34;
	ld.global.u32 	%r42, [%rd1+8];
	setp.ge.u32 	%p21, %r48, %r42;
	@%p21 bra 	$L__BB1_34;
	ld.global.u64 	%rd12, [%rd1];
	cvt.u64.u32 	%rd13, %r48;
	setp.eq.s64 	%p22, %rd12, 0;
	@%p22 bra 	$L__BB1_34;
	shl.b64 	%rd83, %rd13, 3;
	add.s64 	%rd84, %rd12, %rd83;
	st.u32 	[%rd84], %r1;
	add.s64 	%rd82, %rd37, 16;
	// begin inline asm
	ld.relaxed.gpu.b64 %rd94,[%rd82];
	// end inline asm
	ld.global.u32 	%r43, [%rd1+8];
	setp.ge.u32 	%p23, %r48, %r43;
	@%p23 bra 	$L__BB1_34;
	ld.global.u64 	%rd16, [%rd1];
	setp.eq.s64 	%p24, %rd16, 0;
	@%p24 bra 	$L__BB1_34;
	add.s64 	%rd86, %rd16, %rd83;
	add.s64 	%rd17, %rd86, 4;
	or.b64  	%rd18, %rd93, %rd13;
$L__BB1_16:
	st.u32 	[%rd17], %rd94;
	// begin inline asm
	atom.cas.acq_rel.gpu.b64 %rd87,[%rd82],%rd94,%rd18;
	// end inline asm
	setp.eq.s64 	%p25, %rd87, %rd94;
	mov.u64 	%rd94, %rd87;
	@%p25 bra 	$L__BB1_34;
	bra.uni 	$L__BB1_16;
$L__BB1_17:
	add.s64 	%rd78, %rd37, 12;
	mov.b32 	%r38, 1;
	// begin inline asm
	atom.add.relaxed.gpu.s32 %r48,[%rd78],%r38;
	// end inline asm
	ld.global.u32 	%r39, [%rd1+8];
	setp.lt.s32 	%p19, %r48, %r39;
	mov.b64 	%rd93, 0;
	@%p19 bra 	$L__BB1_10;
	mov.b32 	%r41, -1;
	// begin inline asm
	atom.add.relaxed.gpu.s32 %r40,[%rd78],%r41;
	// end inline asm
	bra.uni 	$L__BB1_34;
$L__BB1_19:
	add.s64 	%rd39, %rd37, 16;
	// begin inline asm
	ld.acquire.gpu.b64 %rd95,[%rd39];
	// end inline asm
$L__BB1_20:
	cvt.u32.u64 	%r14, %rd95;
	setp.eq.s32 	%p3, %r14, -1;
	mov.b64 	%rd97, 0;
	@%p3 bra 	$L__BB1_27;
	ld.global.u32 	%r32, [%rd1+8];
	setp.le.u32 	%p4, %r32, %r14;
	@%p4 bra 	$L__BB1_23;
	ld.global.u64 	%rd24, [%rd1];
	setp.ne.s64 	%p5, %rd24, 0;
	@%p5 bra 	$L__BB1_24;
$L__BB1_23:
	// begin inline asm
	ld.acquire.gpu.b64 %rd96,[%rd39];
	// end inline asm
	bra.uni 	$L__BB1_25;
$L__BB1_24:
	shl.b64 	%rd41, %rd95, 3;
	and.b64  	%rd42, %rd41, 34359738360;
	add.s64 	%rd43, %rd24, %rd42;
	ld.u32 	%r49, [%rd43+4];
	{ .reg .b32 tmp; mov.b64 {tmp, %r50}, %rd95; }
	mov.u64 	%rd96, %rd95;
$L__BB1_25:
	cvt.u64.u32 	%rd50, %r50;
	shl.b64 	%rd51, %rd50, 32;
	cvt.u64.u32 	%rd52, %r49;
	or.b64  	%rd49, %rd51, %rd52;
	// begin inline asm
	atom.cas.acq_rel.gpu.b64 %rd95,[%rd39],%rd96,%rd49;
	// end inline asm
	setp.ne.s64 	%p6, %rd95, %rd96;
	@%p6 bra 	$L__BB1_20;
	cvt.u32.u64 	%r53, %rd96;
	and.b64  	%rd53, %rd96, -4294967296;
	add.s64 	%rd97, %rd53, 4294967296;
$L__BB1_27:
	setp.eq.s32 	%p7, %r14, -1;
	setp.eq.s32 	%p8, %r53, -1;
	or.pred  	%p9, %p7, %p8;
	@%p9 bra 	$L__BB1_34;
	ld.global.u32 	%r33, [%rd1+8];
	setp.ge.u32 	%p10, %r53, %r33;
	@%p10 bra 	$L__BB1_34;
	ld.global.u64 	%rd54, [%rd1];
	setp.eq.s64 	%p11, %rd54, 0;
	@%p11 bra 	$L__BB1_34;
	add.s64 	%rd56, %rd37, 24;
	// begin inline asm
	ld.relaxed.gpu.b64 %rd98,[%rd56];
	// end inline asm
	ld.global.u32 	%r34, [%rd1+8];
	setp.ge.u32 	%p12, %r53, %r34;
	@%p12 bra 	$L__BB1_34;
	ld.global.u64 	%rd32, [%rd1];
	setp.eq.s64 	%p13, %rd32, 0;
	@%p13 bra 	$L__BB1_34;
	cvt.u64.u32 	%rd57, %r53;
	mul.wide.u32 	%rd58, %r53, 8;
	add.s64 	%rd59, %rd32, %rd58;
	add.s64 	%rd33, %rd59, 4;
	or.b64  	%rd34, %rd97, %rd57;
$L__BB1_33:
	st.u32 	[%rd33], %rd98;
	// begin inline asm
	atom.cas.acq_rel.gpu.b64 %rd60,[%rd56],%rd98,%rd34;
	// end inline asm
	setp.ne.s64 	%p14, %rd60, %rd98;
	mov.u64 	%rd98, %rd60;
	@%p14 bra 	$L__BB1_33;
$L__BB1_34:
	ret;

}
	// .globl	_Z16reporting_kernelP5StackiibPKiiPiS3_PbS3_
.visible .entry _Z16reporting_kernelP5StackiibPKiiPiS3_PbS3_(
	.param .u64 .ptr .align 1 _Z16reporting_kernelP5StackiibPKiiPiS3_PbS3__param_0,
	.param .u32 _Z16reporting_kernelP5StackiibPKiiPiS3_PbS3__param_1,
	.param .u32 _Z16reporting_kernelP5StackiibPKiiPiS3_PbS3__param_2,
	.param .u8 _Z16reporting_kernelP5StackiibPKiiPiS3_PbS3__param_3,
	.param .u64 .ptr .align 1 _Z16reporting_kernelP5StackiibPKiiPiS3_PbS3__param_4,
	.param .u32 _Z16reporting_kernelP5StackiibPKiiPiS3_PbS3__param_5,
	.param .u64 .ptr .align 1 _Z16reporting_kernelP5StackiibPKiiPiS3_PbS3__param_6,
	.param .u64 .ptr .align 1 _Z16reporting_kernelP5StackiibPKiiPiS3_PbS3__param_7,
	.param .u64 .ptr .align 1 _Z16reporting_kernelP5StackiibPKiiPiS3_PbS3__param_8,
	.param .u64 .ptr .align 1 _Z16reporting_kernelP5StackiibPKiiPiS3_PbS3__param_9
)
{
	.local .align 8 .b8 	__local_depot2[8];
	.reg .b64 	%SP;
	.reg .b64 	%SPL;
	.reg .pred 	%p<26>;
	.reg .b16 	%rs<21>;
	.reg .b32 	%r<64>;
	.reg .b64 	%rd<125>;

	mov.u64 	%SPL, __local_depot2;
	cvta.local.u64 	%SP, %SPL;
	ld.param.u64 	%rd39, [_Z16reporting_kernelP5StackiibPKiiPiS3_PbS3__param_0];
	ld.param.u32 	%r28, [_Z16reporting_kernelP5StackiibPKiiPiS3_PbS3__param_1];
	ld.param.u32 	%r26, [_Z16reporting_kernelP5StackiibPKiiPiS3_PbS3__param_2];
	ld.param.s8 	%rs3, [_Z16reporting_kernelP5StackiibPKiiPiS3_PbS3__param_3];
	ld.param.u64 	%rd40, [_Z16reporting_kernelP5StackiibPKiiPiS3_PbS3__param_4];
	ld.param.u32 	%r27, [_Z16reporting_kernelP5StackiibPKiiPiS3_PbS3__param_5];
	ld.param.u64 	%rd41, [_Z16reporting_kernelP5StackiibPKiiPiS3_PbS3__param_6];
	ld.param.u64 	%rd42, [_Z16reporting_kernelP5StackiibPKiiPiS3_PbS3__param_7];
	ld.param.u64 	%rd43, [_Z16reporting_kernelP5StackiibPKiiPiS3_PbS3__param_8];
	ld.param.u64 	%rd44, [_Z16reporting_kernelP5StackiibPKiiPiS3_PbS3__param_9];
	cvta.to.global.u64 	%rd1, %rd44;
	cvta.to.global.u64 	%rd2, %rd43;
	cvta.to.global.u64 	%rd3, %rd39;
	mov.u32 	%r29, %ctaid.x;
	mov.u32 	%r30, %ntid.x;
	mov.u32 	%r31, %tid.x;
	mad.lo.s32 	%r1, %r29, %r30, %r31;
	setp.ge.s32 	%p1, %r1, %r28;
	@%p1 bra 	$L__BB2_40;
	cvta.to.global.u64 	%rd45, %rd41;
	cvta.to.global.u64 	%rd46, %rd42;
	mul.wide.s32 	%rd47, %r1, 4;
	add.s64 	%rd48, %rd45, %rd47;
	st.global.u32 	[%rd48], %r1;
	add.s64 	%rd49, %rd46, %rd47;
	st.global.u32 	[%rd49], %r27;
	setp.ne.s32 	%p2, %r27, 0;
	@%p2 bra 	$L__BB2_25;
	setp.eq.s16 	%p13, %rs3, 0;
	@%p13 bra 	$L__BB2_6;
	setp.eq.s64 	%p14, %rd40, 0;
	@%p14 bra 	$L__BB2_5;
	cvta.to.global.u64 	%rd80, %rd40;
	add.s64 	%rd82, %rd80, %rd47;
	ld.global.u32 	%r58, [%rd82];
	bra.uni 	$L__BB2_7;
$L__BB2_5:
	add.u64 	%rd83, %SP, 0;
	add.u64 	%rd84, %SPL, 0;
	st.local.u32 	[%rd84], %r1;
	mov.u64 	%rd85, $str;
	cvta.global.u64 	%rd86, %rd85;
	{ // callseq 0, 0
	.param .b64 param0;
	st.param.b64 	[param0], %rd86;
	.param .b64 param1;
	st.param.b64 	[param1], %rd83;
	.param .b32 retval0;
	call.uni (retval0), 
	vprintf, 
	(
	param0, 
	param1
	);
	ld.param.b32 	%r41, [retval0];
	} // callseq 0
	mov.b16 	%rs19, 0;
	mov.b32 	%r58, -999;
	bra.uni 	$L__BB2_24;
$L__BB2_6:
	add.s32 	%r58, %r26, %r1;
$L__BB2_7:
	add.s64 	%rd88, %rd39, 24;
	// begin inline asm
	ld.acquire.gpu.b64 %rd118,[%rd88];
	// end inline asm
$L__BB2_8:
	cvt.u32.u64 	%r7, %rd118;
	setp.eq.s32 	%p15, %r7, -1;
	@%p15 bra 	$L__BB2_22;
	ld.global.u32 	%r44, [%rd3+8];
	setp.le.u32 	%p16, %r44, %r7;
	@%p16 bra 	$L__BB2_11;
	ld.global.u64 	%rd7, [%rd3];
	setp.ne.s64 	%p17, %rd7, 0;
	@%p17 bra 	$L__BB2_12;
$L__BB2_11:
	// begin inline asm
	ld.acquire.gpu.b64 %rd119,[%rd88];
	// end inline asm
	bra.uni 	$L__BB2_13;
$L__BB2_12:
	shl.b64 	%rd89, %rd118, 3;
	and.b64  	%rd90, %rd89, 34359738360;
	add.s64 	%rd91, %rd7, %rd90;
	ld.u32 	%r54, [%rd91+4];
	{ .reg .b32 tmp; mov.b64 {tmp, %r53}, %rd118; }
	mov.u64 	%rd119, %rd118;
$L__BB2_13:
	cvt.u64.u32 	%rd98, %r53;
	shl.b64 	%rd99, %rd98, 32;
	cvt.u64.u32 	%rd100, %r54;
	or.b64  	%rd97, %rd99, %rd100;
	// begin inline asm
	atom.cas.acq_rel.gpu.b64 %rd118,[%rd88],%rd119,%rd97;
	// end inline asm
	setp.ne.s64 	%p18, %rd118, %rd119;
	@%p18 bra 	$L__BB2_8;
	cvt.u32.u64 	%r57, %rd119;
	and.b64  	%rd120, %rd119, -4294967296;
$L__BB2_15:
	setp.eq.s32 	%p20, %r57, -1;
	mov.b16 	%rs19, 0;
	@%p20 bra 	$L__BB2_24;
	ld.global.u32 	%r50, [%rd3+8];
	setp.ge.u32 	%p21, %r57, %r50;
	@%p21 bra 	$L__BB2_24;
	ld.global.u64 	%rd14, [%rd3];
	cvt.u64.u32 	%rd15, %r57;
	setp.eq.s64 	%p22, %rd14, 0;
	@%p22 bra 	$L__BB2_24;
	shl.b64 	%rd106, %rd15, 3;
	add.s64 	%rd107, %rd14, %rd106;
	st.u32 	[%rd107], %r58;
	add.s64 	%rd105, %rd39, 16;
	// begin inline asm
	ld.relaxed.gpu.b64 %rd121,[%rd105];
	// end inline asm
	ld.global.u32 	%r51, [%rd3+8];
	setp.ge.u32 	%p23, %r57, %r51;
	mov.b16 	%rs19, 1;
	@%p23 bra 	$L__BB2_24;
	ld.global.u64 	%rd18, [%rd3];
	setp.eq.s64 	%p24, %rd18, 0;
	@%p24 bra 	$L__BB2_24;
	add.s64 	%rd109, %rd18, %rd106;
	add.s64 	%rd19, %rd109, 4;
	or.b64  	%rd20, %rd120, %rd15;
$L__BB2_21:
	st.u32 	[%rd19], %rd121;
	// begin inline asm
	atom.cas.acq_rel.gpu.b64 %rd110,[%rd105],%rd121,%rd20;
	// end inline asm
	setp.ne.s64 	%p25, %rd110, %rd121;
	mov.u64 	%rd121, %rd110;
	@%p25 bra 	$L__BB2_21;
	bra.uni 	$L__BB2_24;
$L__BB2_22:
	add.s64 	%rd101, %rd39, 12;
	mov.b32 	%r46, 1;
	// begin inline asm
	atom.add.relaxed.gpu.s32 %r57,[%rd101],%r46;
	// end inline asm
	ld.global.u32 	%r47, [%rd3+8];
	setp.lt.s32 	%p19, %r57, %r47;
	mov.b64 	%rd120, 0;
	@%p19 bra 	$L__BB2_15;
	mov.b32 	%r49, -1;
	// begin inline asm
	atom.add.relaxed.gpu.s32 %r48,[%rd101],%r49;
	// end inline asm
	mov.b16 	%rs19, 0;
$L__BB2_24:
	cvt.s64.s32 	%rd114, %r1;
	add.s64 	%rd115, %rd2, %rd114;
	st.global.u8 	[%rd115], %rs19;
	add.s64 	%rd117, %rd1, %rd47;
	st.global.u32 	[%rd117], %r58;
	bra.uni 	$L__BB2_40;
$L__BB2_25:
	add.s64 	%rd51, %rd39, 16;
	// begin inline asm
	ld.acquire.gpu.b64 %rd122,[%rd51];
	// end inline asm
$L__BB2_26:
	cvt.u32.u64 	%r18, %rd122;
	setp.eq.s32 	%p3, %r18, -1;
	mov.b16 	%rs20, 0;
	mov.b32 	%r63, -1;
	@%p3 bra 	$L__BB2_39;
	ld.global.u32 	%r34, [%rd3+8];
	setp.le.u32 	%p4, %r34, %r18;
	@%p4 bra 	$L__BB2_29;
	ld.global.u64 	%rd26, [%rd3];
	setp.ne.s64 	%p5, %rd26, 0;
	@%p5 bra 	$L__BB2_30;
$L__BB2_29:
	// begin inline asm
	ld.acquire.gpu.b64 %rd123,[%rd51];
	// end inline asm
	bra.uni 	$L__BB2_31;
$L__BB2_30:
	shl.b64 	%rd52, %rd122, 3;
	and.b64  	%rd53, %rd52, 34359738360;
	add.s64 	%rd54, %rd26, %rd53;
	ld.u32 	%r59, [%rd54+4];
	{ .reg .b32 tmp; mov.b64 {tmp, %r60}, %rd122; }
	mov.u64 	%rd123, %rd122;
$L__BB2_31:
	cvt.u64.u32 	%rd61, %r60;
	shl.b64 	%rd62, %rd61, 32;
	cvt.u64.u32 	%rd63, %r59;
	or.b64  	%rd60, %rd62, %rd63;
	// begin inline asm
	atom.cas.acq_rel.gpu.b64 %rd122,[%rd51],%rd123,%rd60;
	// end inline asm
	setp.ne.s64 	%p6, %rd122, %rd123;
	@%p6 bra 	$L__BB2_26;
	cvt.u32.u64 	%r23, %rd123;
	setp.eq.s32 	%p7, %r23, -1;
	@%p7 bra 	$L__BB2_39;
	ld.global.u32 	%r37, [%rd3+8];
	setp.le.u32 	%p8, %r37, %r23;
	@%p8 bra 	$L__BB2_39;
	ld.global.u64 	%rd30, [%rd3];
	and.b64  	%rd31, %rd123, 4294967295;
	setp.eq.s64 	%p9, %rd30, 0;
	@%p9 bra 	$L__BB2_39;
	shl.b64 	%rd66, %rd31, 3;
	add.s64 	%rd67, %rd30, %rd66;
	ld.u32 	%r63, [%rd67];
	add.s64 	%rd65, %rd39, 24;
	// begin inline asm
	ld.relaxed.gpu.b64 %rd124,[%rd65];
	// end inline asm
	ld.global.u32 	%r39, [%rd3+8];
	setp.le.u32 	%p10, %r39, %r23;
	mov.b16 	%rs20, 1;
	@%p10 bra 	$L__BB2_39;
	ld.global.u64 	%rd34, [%rd3];
	setp.eq.s64 	%p11, %rd34, 0;
	@%p11 bra 	$L__BB2_39;
	add.s64 	%rd69, %rd34, %rd66;
	add.s64 	%rd35, %rd69, 4;
	and.b64  	%rd70, %rd123, -4294967296;
	or.b64  	%rd71, %rd70, %rd31;
	add.s64 	%rd36, %rd71, 4294967296;
$L__BB2_38:
	st.u32 	[%rd35], %rd124;
	// begin inline asm
	atom.cas.acq_rel.gpu.b64 %rd72,[%rd65],%rd124,%rd36;
	// end inline asm
	setp.ne.s64 	%p12, %rd72, %rd124;
	mov.u64 	%rd124, %rd72;
	@%p12 bra 	$L__BB2_38;
$L__BB2_39:
	cvt.s64.s32 	%rd76, %r1;
	add.s64 	%rd77, %rd2, %rd76;
	st.global.u8 	[%rd77], %rs20;
	add.s64 	%rd79, %rd1, %rd47;
	st.global.u32 	[%rd79], %r63;
$L__BB2_40:
	ret;

}


// ===== COMPILED SASS (sm_100) =====

	.target	sm_100

	.elftype	@"ET_EXEC"


//--------------------- .note.nv.tkinfo           --------------------------
	.section	.note.nv.tkinfo,"",@"SHT_NOTE"
	.sectionflags	@"SHF_NOTE_NV_TKINFO"
	.tkinfo
        /*0018*/ 	.word	0x00000002
        /*0030*/ 	.string	""
        /*0030*/ 	.string	"ptxas"
        /*0030*/ 	.string	"Cuda compilation tools, release 13.0, V13.0.88"
        /*0030*/ 	.string	"Build cuda_13.0.r13.0/compiler.36424714_0"
        /*0030*/ 	.string	"-arch sm_100 -m 64 "



//--------------------- .note.nv.cuinfo           --------------------------
	.section	.note.nv.cuinfo,"",@"SHT_NOTE"
	.sectionflags	@"SHF_NOTE_NV_CUINFO"
        /*0018*/ 	.short	0x0002
        /*001a*/ 	.short	0x0064
        /*001c*/ 	.short	0x0082
	.zero		2


//--------------------- .nv.info                  --------------------------
	.section	.nv.info,"",@"SHT_CUDA_INFO"
	.align	4


	//----- nvinfo : EIATTR_REGCOUNT
	.align		4
        /*0000*/ 	.byte	0x04, 0x2f
        /*0002*/ 	.short	(.L_2 - .L_1)
	.align		4
.L_1:
        /*0004*/ 	.word	index@(_Z17stack_test_kernelP5StackiPbS1_Pi)
        /*0008*/ 	.word	0x00000014


	//----- nvinfo : EIATTR_FRAME_SIZE
	.align		4
.L_2:
        /*000c*/ 	.byte	0x04, 0x11
        /*000e*/ 	.short	(.L_4 - .L_3)
	.align		4
.L_3:
        /*0010*/ 	.word	index@(_Z17stack_test_kernelP5StackiPbS1_Pi)
        /*0014*/ 	.word	0x00000000


	//----- nvinfo : EIATTR_REGCOUNT
	.align		4
.L_4:
        /*0018*/ 	.byte	0x04, 0x2f
        /*001a*/ 	.short	(.L_6 - .L_5)
	.align		4
.L_5:
        /*001c*/ 	.word	index@(_Z31stack_test_kernel_warp_assignedP5Stacki)
        /*0020*/ 	.word	0x00000014


	//----- nvinfo : EIATTR_FRAME_SIZE
	.align		4
.L_6:
        /*0024*/ 	.byte	0x04, 0x11
        /*0026*/ 	.short	(.L_8 - .L_7)
	.align		4
.L_7:
        /*0028*/ 	.word	index@(_Z31stack_test_kernel_warp_assignedP5Stacki)
        /*002c*/ 	.word	0x00000000


	//----- nvinfo : EIATTR_REGCOUNT
	.align		4
.L_8:
        /*0030*/ 	.byte	0x04, 0x2f
        /*0032*/ 	.short	(.L_10 - .L_9)
	.align		4
.L_9:
        /*0034*/ 	.word	index@(_Z16reporting_kernelP5StackiibPKiiPiS3_PbS3_)
        /*0038*/ 	.word	0x00000018


	//----- nvinfo : EIATTR_FRAME_SIZE
	.align		4
.L_10:
        /*003c*/ 	.byte	0x04, 0x11
        /*003e*/ 	.short	(.L_12 - .L_11)
	.align		4
.L_11:
        /*0040*/ 	.word	index@(_Z16reporting_kernelP5StackiibPKiiPiS3_PbS3_)
        /*0044*/ 	.word	0x00000008


	//----- nvinfo : EIATTR_MIN_STACK_SIZE
	.align		4
.L_12:
        /*0048*/ 	.byte	0x04, 0x12
        /*004a*/ 	.short	(.L_14 - .L_13)
	.align		4
.L_13:
        /*004c*/ 	.word	index@(_Z16reporting_kernelP5StackiibPKiiPiS3_PbS3_)
        /*0050*/ 	.word	0x00000008


	//----- nvinfo : EIATTR_MIN_STACK_SIZE
	.align		4
.L_14:
        /*0054*/ 	.byte	0x04, 0x12
        /*0056*/ 	.short	(.L_16 - .L_15)
	.align		4
.L_15:
        /*0058*/ 	.word	index@(_Z31stack_test_kernel_warp_assignedP5Stacki)
        /*005c*/ 	.word	0x00000000


	//----- nvinfo : EIATTR_MIN_STACK_SIZE
	.align		4
.L_16:
        /*0060*/ 	.byte	0x04, 0x12
        /*0062*/ 	.short	(.L_18 - .L_17)
	.align		4
.L_17:
        /*0064*/ 	.word	index@(_Z17stack_test_kernelP5StackiPbS1_Pi)
        /*0068*/ 	.word	0x00000000
.L_18:


//--------------------- .nv.compat                --------------------------
	.section	.nv.compat,"",@"SHT_CUDA_COMPAT_INFO"
	.align	4
        /*0000*/ 	.byte	0x02, 0x09, 0x00, 0x00, 0x02, 0x02, 0x01, 0x00, 0x02, 0x05, 0x05, 0x00, 0x03, 0x07, 0x01, 0x01
        /*0010*/ 	.byte	0x02, 0x03, 0x00, 0x00, 0x02, 0x06, 0x01, 0x00, 0x04, 0x0b, 0x08, 0x00, 0x09, 0x00, 0x00, 0x00
        /*0020*/ 	.byte	0x00, 0x00, 0x00, 0x00


//--------------------- .nv.info._Z16reporting_kernelP5StackiibPKiiPiS3_PbS3_ --------------------------
	.section	.nv.info._Z16reporting_kernelP5StackiibPKiiPiS3_PbS3_,"",@"SHT_CUDA_INFO"
	.sectionflags	@""
	.align	4


	//----- nvinfo : EIATTR_CUDA_API_VERSION
	.align		4
        /*0000*/ 	.byte	0x04, 0x37
        /*0002*/ 	.short	(.L_20 - .L_19)
.L_19:
        /*0004*/ 	.word	0x00000082


	//----- nvinfo : EIATTR_KPARAM_INFO
	.align		4
.L_20:
        /*0008*/ 	.byte	0x04, 0x17
        /*000a*/ 	.short	(.L_22 - .L_21)
.L_21:
        /*000c*/ 	.word	0x00000000
        /*0010*/ 	.short	0x0009
        /*0012*/ 	.short	0x0040
        /*0014*/ 	.byte	0x00, 0xf5, 0x21, 0x00


	//----- nvinfo : EIATTR_KPARAM_INFO
	.align		4
.L_22:
        /*0018*/ 	.byte	0x04, 0x17
        /*001a*/ 	.short	(.L_24 - .L_23)
.L_23:
        /*001c*/ 	.word	0x00000000
        /*0020*/ 	.short	0x0008
        /*0022*/ 	.short	0x0038
        /*0024*/ 	.byte	0x00, 0xf5, 0x21, 0x00


	//----- nvinfo : EIATTR_KPARAM_INFO
	.align		4
.L_24:
        /*0028*/ 	.byte	0x04, 0x17
        /*002a*/ 	.short	(.L_26 - .L_25)
.L_25:
        /*002c*/ 	.word	0x00000000
        /*0030*/ 	.short	0x0007
        /*0032*/ 	.short	0x0030
        /*0034*/ 	.byte	0x00, 0xf5, 0x21, 0x00


	//----- nvinfo : EIATTR_KPARAM_INFO
	.align		4
.L_26:
        /*0038*/ 	.byte	0x04, 0x17
        /*003a*/ 	.short	(.L_28 - .L_27)
.L_27:
        /*003c*/ 	.word	0x00000000
        /*0040*/ 	.short	0x0006
        /*0042*/ 	.short	0x0028
        /*0044*/ 	.byte	0x00, 0xf5, 0x21, 0x00


	//----- nvinfo : EIATTR_KPARAM_INFO
	.align		4
.L_28:
        /*0048*/ 	.byte	0x04, 0x17
        /*004a*/ 	.short	(.L_30 - .L_29)
.L_29:
        /*004c*/ 	.word	0x00000000
        /*0050*/ 	.short	0x0005
        /*0052*/ 	.short	0x0020
        /*0054*/ 	.byte	0x00, 0xf0, 0x11, 0x00


	//----- nvinfo : EIATTR_KPARAM_INFO
	.align		4
.L_30:
        /*0058*/ 	.byte	0x04, 0x17
        /*005a*/ 	.short	(.L_32 - .L_31)
.L_31:
        /*005c*/ 	.word	0x00000000
        /*0060*/ 	.short	0x0004
        /*0062*/ 	.short	0x0018
        /*0064*/ 	.byte	0x00, 0xf5, 0x21, 0x00


	//----- nvinfo : EIATTR_KPARAM_INFO
	.align		4
.L_32:
        /*0068*/ 	.byte	0x04, 0x17
        /*006a*/ 	.short	(.L_34 - .L_33)
.L_33:
        /*006c*/ 	.word	0x00000000
        /*0070*/ 	.short	0x0003
        /*0072*/ 	.short	0x0010
        /*0074*/ 	.byte	0x00, 0xf0, 0x05, 0x00


	//----- nvinfo : EIATTR_KPARAM_INFO
	.align		4
.L_34:
        /*0078*/ 	.byte	0x04, 0x17
        /*007a*/ 	.short	(.L_36 - .L_35)
.L_35:
        /*007c*/ 	.word	0x00000000
        /*0080*/ 	.short	0x0002
        /*0082*/ 	.short	0x000c
        /*0084*/ 	.byte	0x00, 0xf0, 0x11, 0x00


	//----- nvinfo : EIATTR_KPARAM_INFO
	.align		4
.L_36:
        /*0088*/ 	.byte	0x04, 0x17
        /*008a*/ 	.short	(.L_38 - .L_37)
.L_37:
        /*008c*/ 	.word	0x00000000
        /*0090*/ 	.short	0x0001
        /*0092*/ 	.short	0x0008
        /*0094*/ 	.byte	0x00, 0xf0, 0x11, 0x00


	//----- nvinfo : EIATTR_KPARAM_INFO
	.align		4
.L_38:
        /*0098*/ 	.byte	0x04, 0x17
        /*009a*/ 	.short	(.L_40 - .L_39)
.L_39:
        /*009c*/ 	.word	0x00000000
        /*00a0*/ 	.short	0x0000
        /*00a2*/ 	.short	0x0000
        /*00a4*/ 	.byte	0x00, 0xf5, 0x21, 0x00


	//----- nvinfo : EIATTR_SPARSE_MMA_MASK
	.align		4
.L_40:
        /*00a8*/ 	.byte	0x03, 0x50
        /*00aa*/ 	.short	0x0000


	//----- nvinfo : EIATTR_MAXREG_COUNT
	.align		4
        /*00ac*/ 	.byte	0x03, 0x1b
        /*00ae*/ 	.short	0x00ff


	//----- nvinfo : EIATTR_EXTERNS
	.align		4
        /*00b0*/ 	.byte	0x04, 0x0f
        /*00b2*/ 	.short	(.L_42 - .L_41)


	//   ....[0]....
	.align		4
.L_41:
        /*00b4*/ 	.word	index@(vprintf)


	//----- nvinfo : EIATTR_MERCURY_ISA_VERSION
	.align		4
.L_42:
        /*00b8*/ 	.byte	0x03, 0x5f
        /*00ba*/ 	.short	0x0101


	//----- nvinfo : EIATTR_INT_WARP_WIDE_INSTR_OFFSETS
	.align		4
        /*00bc*/ 	.byte	0x04, 0x31
        /*00be*/ 	.short	(.L_44 - .L_43)


	//   ....[0]....
.L_43:
        /*00c0*/ 	.word	0x00000720


	//   ....[1]....
        /*00c4*/ 	.word	0x000007b0


	//   ....[2]....
        /*00c8*/ 	.word	0x00000800


	//----- nvinfo : EIATTR_VRC_CTA_INIT_COUNT
	.align		4
.L_44:
        /*00cc*/ 	.byte	0x02, 0x4a
	.zero		1
	.zero		1


	//----- nvinfo : EIATTR_SYSCALL_OFFSETS
	.align		4
        /*00d0*/ 	.byte	0x04, 0x46
        /*00d2*/ 	.short	(.L_46 - .L_45)


	//   ....[0]....
.L_45:
        /*00d4*/ 	.word	0x000002b0


	//----- nvinfo : EIATTR_EXIT_INSTR_OFFSETS
	.align		4
.L_46:
        /*00d8*/ 	.byte	0x04, 0x1c
        /*00da*/ 	.short	(.L_48 - .L_47)


	//   ....[0]....
.L_47:
        /*00dc*/ 	.word	0x000000c0


	//   ....[1]....
        /*00e0*/ 	.word	0x00000cc0


	//   ....[2]....
        /*00e4*/ 	.word	0x000014f0


	//----- nvinfo : EIATTR_CRS_STACK_SIZE
	.align		4
.L_48:
        /*00e8*/ 	.byte	0x04, 0x1e
        /*00ea*/ 	.short	(.L_50 - .L_49)
.L_49:
        /*00ec*/ 	.word	0x00000000


	//----- nvinfo : EIATTR_CBANK_PARAM_SIZE
	.align		4
.L_50:
        /*00f0*/ 	.byte	0x03, 0x19
        /*00f2*/ 	.short	0x0048


	//----- nvinfo : EIATTR_PARAM_CBANK
	.align		4
        /*00f4*/ 	.byte	0x04, 0x0a
        /*00f6*/ 	.short	(.L_52 - .L_51)
	.align		4
.L_51:
        /*00f8*/ 	.word	index@(.nv.constant0._Z16reporting_kernelP5StackiibPKiiPiS3_PbS3_)
        /*00fc*/ 	.short	0x0380
        /*00fe*/ 	.short	0x0048


	//----- nvinfo : EIATTR_SW_WAR
	.align		4
.L_52:
        /*0100*/ 	.byte	0x04, 0x36
        /*0102*/ 	.short	(.L_54 - .L_53)
.L_53:
        /*0104*/ 	.word	0x00000008
.L_54:


//--------------------- .nv.info._Z31stack_test_kernel_warp_assignedP5Stacki --------------------------
	.section	.nv.info._Z31stack_test_kernel_warp_assignedP5Stacki,"",@"SHT_CUDA_INFO"
	.sectionflags	@""
	.align	4


	//----- nvinfo : EIATTR_CUDA_API_VERSION
	.align		4
        /*0000*/ 	.byte	0x04, 0x37
        /*0002*/ 	.short	(.L_56 - .L_55)
.L_55:
        /*0004*/ 	.word	0x00000082


	//----- nvinfo : EIATTR_KPARAM_INFO
	.align		4
.L_56:
        /*0008*/ 	.byte	0x04, 0x17
        /*000a*/ 	.short	(.L_58 - .L_57)
.L_57:
        /*000c*/ 	.word	0x00000000
        /*0010*/ 	.short	0x0001
        /*0012*/ 	.short	0x0008
        /*0014*/ 	.byte	0x00, 0xf0, 0x11, 0x00


	//----- nvinfo : EIATTR_KPARAM_INFO
	.align		4
.L_58:
        /*0018*/ 	.byte	0x04, 0x17
        /*001a*/ 	.short	(.L_60 - .L_59)
.L_59:
        /*001c*/ 	.word	0x00000000
        /*0020*/ 	.short	0x0000
        /*0022*/ 	.short	0x0000
        /*0024*/ 	.byte	0x00, 0xf5, 0x21, 0x00


	//----- nvinfo : EIATTR_SPARSE_MMA_MASK
	.align		4
.L_60:
        /*0028*/ 	.byte	0x03, 0x50
        /*002a*/ 	.short	0x0000


	//----- nvinfo : EIATTR_MAXREG_COUNT
	.align		4
        /*002c*/ 	.byte	0x03, 0x1b
        /*002e*/ 	.short	0x00ff


	//----- nvinfo : EIATTR_MERCURY_ISA_VERSION
	.align		4
        /*0030*/ 	.byte	0x03, 0x5f
        /*0032*/ 	.short	0x0101


	//----- nvinfo : EIATTR_INT_WARP_WIDE_INSTR_OFFSETS
	.align		4
        /*0034*/ 	.byte	0x04, 0x31
        /*0036*/ 	.short	(.L_62 - .L_61)


	//   ....[0]....
.L_61:
        /*0038*/ 	.word	0x00000530


	//   ....[1]....
        /*003c*/ 	.word	0x000005d0


	//   ....[2]....
        /*0040*/ 	.word	0x00000610


	//----- nvinfo : EIATTR_VRC_CTA_INIT_COUNT
	.align		4
.L_62:
        /*0044*/ 	.byte	0x02, 0x4a
	.zero		1
	.zero		1


	//----- nvinfo : EIATTR_EXIT_INSTR_OFFSETS
	.align		4
        /*0048*/ 	.byte	0x04, 0x1c
        /*004a*/ 	.short	(.L_64 - .L_63)


	//   ....[0]....
.L_63:
        /*004c*/ 	.word	0x00000070


	//   ....[1]....
        /*0050*/ 	.word	0x00000670


	//   ....[2]....
        /*0054*/ 	.word	0x000006a0


	//   ....[3]....
        /*0058*/ 	.word	0x000006d0


	//   ....[4]....
        /*005c*/ 	.word	0x00000710


	//   ....[5]....
        /*0060*/ 	.word	0x000007b0


	//   ....[6]....
        /*0064*/ 	.word	0x000007f0


	//   ....[7]....
        /*0068*/ 	.word	0x000009b0


	//   ....[8]....
        /*006c*/ 	.word	0x00000df0


	//   ....[9]....
        /*0070*/ 	.word	0x00000e30


	//   ....[10]....
        /*0074*/ 	.word	0x00000e70


	//   ....[11]....
        /*0078*/ 	.word	0x00001040


	//----- nvinfo : EIATTR_CRS_STACK_SIZE
	.align		4
.L_64:
        /*007c*/ 	.byte	0x04, 0x1e
        /*007e*/ 	.short	(.L_66 - .L_65)
.L_65:
        /*0080*/ 	.word	0x00000000


	//----- nvinfo : EIATTR_CBANK_PARAM_SIZE
	.align		4
.L_66:
        /*0084*/ 	.byte	0x03, 0x19
        /*0086*/ 	.short	0x000c


	//----- nvinfo : EIATTR_PARAM_CBANK
	.align		4
        /*0088*/ 	.byte	0x04, 0x0a
        /*008a*/ 	.short	(.L_68 - .L_67)
	.align		4
.L_67:
        /*008c*/ 	.word	index@(.nv.constant0._Z31stack_test_kernel_warp_assignedP5Stacki)
        /*0090*/ 	.short	0x0380
        /*0092*/ 	.short	0x000c


	//----- nvinfo : EIATTR_SW_WAR
	.align		4
.L_68:
        /*0094*/ 	.byte	0x04, 0x36
        /*0096*/ 	.short	(.L_70 - .L_69)
.L_69:
        /*0098*/ 	.word	0x00000008
.L_70:


//--------------------- .nv.info._Z17stack_test_kernelP5StackiPbS1_Pi --------------------------
	.section	.nv.info._Z17stack_test_kernelP5StackiPbS1_Pi,"",@"SHT_CUDA_INFO"
	.sectionflags	@""
	.align	4


	//----- nvinfo : EIATTR_CUDA_API_VERSION
	.align		4
        /*0000*/ 	.byte	0x04, 0x37
        /*0002*/ 	.short	(.L_72 - .L_71)
.L_71:
        /*0004*/ 	.word	0x00000082


	//----- nvinfo : EIATTR_KPARAM_INFO
	.align		4
.L_72:
        /*0008*/ 	.byte	0x04, 0x17
        /*000a*/ 	.short	(.L_74 - .L_73)
.L_73:
        /*000c*/ 	.word	0x00000000
        /*0010*/ 	.short	0x0004
        /*0012*/ 	.short	0x0020
        /*0014*/ 	.byte	0x00, 0xf5, 0x21, 0x00


	//----- nvinfo : EIATTR_KPARAM_INFO
	.align		4
.L_74:
        /*0018*/ 	.byte	0x04, 0x17
        /*001a*/ 	.short	(.L_76 - .L_75)
.L_75:
        /*001c*/ 	.word	0x00000000
        /*0020*/ 	.short	0x0003
        /*0022*/ 	.short	0x0018
        /*0024*/ 	.byte	0x00, 0xf5, 0x21, 0x00


	//----- nvinfo : EIATTR_KPARAM_INFO
	.align		4
.L_76:
        /*0028*/ 	.byte	0x04, 0x17
        /*002a*/ 	.short	(.L_78 - .L_77)
.L_77:
        /*002c*/ 	.word	0x00000000
        /*0030*/ 	.short	0x0002
        /*0032*/ 	.short	0x0010
        /*0034*/ 	.byte	0x00, 0xf5, 0x21, 0x00


	//----- nvinfo : EIATTR_KPARAM_INFO
	.align		4
.L_78:
        /*0038*/ 	.byte	0x04, 0x17
        /*003a*/ 	.short	(.L_80 - .L_79)
.L_79:
        /*003c*/ 	.word	0x00000000
        /*0040*/ 	.short	0x0001
        /*0042*/ 	.short	0x0008
        /*0044*/ 	.byte	0x00, 0xf0, 0x11, 0x00


	//----- nvinfo : EIATTR_KPARAM_INFO
	.align		4
.L_80:
        /*0048*/ 	.byte	0x04, 0x17
        /*004a*/ 	.short	(.L_82 - .L_81)
.L_81:
        /*004c*/ 	.word	0x00000000
        /*0050*/ 	.short	0x0000
        /*0052*/ 	.short	0x0000
        /*0054*/ 	.byte	0x00, 0xf5, 0x21, 0x00


	//----- nvinfo : EIATTR_SPARSE_MMA_MASK
	.align		4
.L_82:
        /*0058*/ 	.byte	0x03, 0x50
        /*005a*/ 	.short	0x0000


	//----- nvinfo : EIATTR_MAXREG_COUNT
	.align		4
        /*005c*/ 	.byte	0x03, 0x1b
        /*005e*/ 	.short	0x00ff


	//----- nvinfo : EIATTR_MERCURY_ISA_VERSION
	.align		4
        /*0060*/ 	.byte	0x03, 0x5f
        /*0062*/ 	.short	0x0101


	//----- nvinfo : EIATTR_INT_WARP_WIDE_INSTR_OFFSETS
	.align		4
        /*0064*/ 	.byte	0x04, 0x31
        /*0066*/ 	.short	(.L_84 - .L_83)


	//   ....[0]....
.L_83:
        /*0068*/ 	.word	0x00000500


	//   ....[1]....
        /*006c*/ 	.word	0x000005a0


	//   ....[2]....
        /*0070*/ 	.word	0x000005e0


	//----- nvinfo : EIATTR_VRC_CTA_INIT_COUNT
	.align		4
.L_84:
        /*0074*/ 	.byte	0x02, 0x4a
	.zero		1
	.zero		1


	//----- nvinfo : EIATTR_EXIT_INSTR_OFFSETS
	.align		4
        /*0078*/ 	.byte	0x04, 0x1c
        /*007a*/ 	.short	(.L_86 - .L_85)


	//   ....[0]....
.L_85:
        /*007c*/ 	.word	0x00000070


	//   ....[1]....
        /*0080*/ 	.word	0x00000a10


	//   ....[2]....
        /*0084*/ 	.word	0x00000a60


	//   ....[3]....
        /*0088*/ 	.word	0x00001200


	//   ....[4]....
        /*008c*/ 	.word	0x00001260


	//----- nvinfo : EIATTR_CRS_STACK_SIZE
	.align		4
.L_86:
        /*0090*/ 	.byte	0x04, 0x1e
        /*0092*/ 	.short	(.L_88 - .L_87)
.L_87:
        /*0094*/ 	.word	0x00000000


	//----- nvinfo : EIATTR_CBANK_PARAM_SIZE
	.align		4
.L_88:
        /*0098*/ 	.byte	0x03, 0x19
        /*009a*/ 	.short	0x0028


	//----- nvinfo : EIATTR_PARAM_CBANK
	.align		4
        /*009c*/ 	.byte	0x04, 0x0a
        /*009e*/ 	.short	(.L_90 - .L_89)
	.align		4
.L_89:
        /*00a0*/ 	.word	index@(.nv.constant0._Z17stack_test_kernelP5StackiPbS1_Pi)
        /*00a4*/ 	.short	0x0380
        /*00a6*/ 	.short	0x0028


	//----- nvinfo : EIATTR_SW_WAR
	.align		4
.L_90:
        /*00a8*/ 	.byte	0x04, 0x36
        /*00aa*/ 	.short	(.L_92 - .L_91)
.L_91:
        /*00ac*/ 	.word	0x00000008
.L_92:


//--------------------- .nv.callgraph             --------------------------
	.section	.nv.callgraph,"",@"SHT_CUDA_CALLGRAPH"
	.align	4
	.sectionentsize	8
	.align		4
        /*0000*/ 	.word	0x00000000
	.align		4
        /*0004*/ 	.word	0xffffffff
	.align		4
        /*0008*/ 	.word	index@(_Z16reporting_kernelP5StackiibPKiiPiS3_PbS3_)
	.align		4
        /*000c*/ 	.word	index@(vprintf)
	.align		4
        /*0010*/ 	.word	0x00000000
	.align		4
        /*0014*/ 	.word	0xfffffffe
	.align		4
        /*0018*/ 	.word	0x00000000
	.align		4
        /*001c*/ 	.word	0xfffffffd
	.align		4
        /*0020*/ 	.word	0x00000000
	.align		4
        /*0024*/ 	.word	0xfffffffc


//--------------------- .nv.constant4             --------------------------
	.section	.nv.constant4,"a",@progbits
	.align	8
	.align		8
.nv.constant4:
        /*0000*/ 	.dword	vprintf
	.align		8
        /*0008*/ 	.dword	$str


//--------------------- .text._Z16reporting_kernelP5StackiibPKiiPiS3_PbS3_ --------------------------
	.section	.text._Z16reporting_kernelP5StackiibPKiiPiS3_PbS3_,"ax",@progbits
	.align	128
        .global         _Z16reporting_kernelP5StackiibPKiiPiS3_PbS3_
        .type           _Z16reporting_kernelP5StackiibPKiiPiS3_PbS3_,@function
        .size           _Z16reporting_kernelP5StackiibPKiiPiS3_PbS3_,(.L_x_89 - _Z16reporting_kernelP5StackiibPKiiPiS3_PbS3_)
        .other          _Z16reporting_kernelP5StackiibPKiiPiS3_PbS3_,@"STO_CUDA_ENTRY STV_DEFAULT"
_Z16reporting_kernelP5StackiibPKiiPiS3_PbS3_:
.text._Z16reporting_kernelP5StackiibPKiiPiS3_PbS3_:
[----:B------:R-:W0:Y:S01]  /*0000*/  LDC R1, c[0x0][0x37c] ;  /* 0x0000df00ff017b82 */ /* 0x000e220000000800 */
[----:B------:R-:W1:Y:S01]  /*0010*/  S2R R3, SR_TID.X ;  /* 0x0000000000037919 */ /* 0x000e620000002100 */
[----:B------:R-:W2:Y:S06]  /*0020*/  LDCU UR5, c[0x0][0x2fc] ;  /* 0x00005f80ff0577ac */ /* 0x000eac0008000800 */
[----:B------:R-:W1:Y:S01]  /*0030*/  S2UR UR6, SR_CTAID.X ;  /* 0x00000000000679c3 */ /* 0x000e620000002500 */
[----:B0-----:R-:W-:Y:S01]  /*0040*/  VIADD R1, R1, 0xfffffff8 ;  /* 0xfffffff801017836 */ /* 0x001fe20000000000 */
[----:B------:R-:W0:Y:S01]  /*0050*/  LDCU UR7, c[0x0][0x388] ;  /* 0x00007100ff0777ac */ /* 0x000e220008000800 */
[----:B------:R-:W3:Y:S05]  /*0060*/  LDCU UR4, c[0x0][0x2f8] ;  /* 0x00005f00ff0477ac */ /* 0x000eea0008000800 */
[----:B------:R-:W1:Y:S01]  /*0070*/  LDC R2, c[0x0][0x360] ;  /* 0x0000d800ff027b82 */ /* 0x000e620000000800 */
[----:B---3--:R-:W-:-:S05]  /*0080*/  IADD3 R6, P1, PT, R1, UR4, RZ ;  /* 0x0000000401067c10 */ /* 0x008fca000ff3e0ff */
[----:B--2---:R-:W-:Y:S02]  /*0090*/  IMAD.X R7, RZ, RZ, UR5, P1 ;  /* 0x00000005ff077e24 */ /* 0x004fe400088e06ff */
[----:B-1----:R-:W-:-:S05]  /*00a0*/  IMAD R2, R2, UR6, R3 ;  /* 0x0000000602027c24 */ /* 0x002fca000f8e0203 */
[----:B0-----:R-:W-:-:S13]  /*00b0*/  ISETP.GE.AND P0, PT, R2, UR7, PT ;  /* 0x0000000702007c0c */ /* 0x001fda000bf06270 */
[----:B------:R-:W-:Y:S05]  /*00c0*/  @P0 EXIT ;  /* 0x000000000000094d */ /* 0x000fea0003800000 */
[----:B------:R-:W0:Y:S01]  /*00d0*/  LDC.64 R4, c[0x0][0x3a8] ;  /* 0x0000ea00ff047b82 */ /* 0x000e220000000a00 */
[----:B------:R-:W1:Y:S07]  /*00e0*/  LDCU.64 UR36, c[0x0][0x358] ;  /* 0x00006b00ff2477ac */ /* 0x000e6e0008000a00 */
[----:B------:R-:W2:Y:S08]  /*00f0*/  LDC.64 R8, c[0x0][0x3b0] ;  /* 0x0000ec00ff087b82 */ /* 0x000eb00000000a00 */
[----:B------:R-:W3:Y:S01]  /*0100*/  LDC R3, c[0x0][0x3a0] ;  /* 0x0000e800ff037b82 */ /* 0x000ee20000000800 */
[----:B0-----:R-:W-:-:S05]  /*0110*/  IMAD.WIDE R4, R2, 0x4, R4 ;  /* 0x0000000402047825 */ /* 0x001fca00078e0204 */
[----:B-1----:R0:W-:Y:S01]  /*0120*/  STG.E desc[UR36][R4.64], R2 ;  /* 0x0000000204007986 */ /* 0x0021e2000c101924 */
[----:B--2---:R-:W-:-:S05]  /*0130*/  IMAD.WIDE R8, R2, 0x4, R8 ;  /* 0x0000000402087825 */ /* 0x004fca00078e0208 */
[----:B---3--:R0:W-:Y:S01]  /*0140*/  STG.E desc[UR36][R8.64], R3 ;  /* 0x0000000308007986 */ /* 0x0081e2000c101924 */
[----:B------:R-:W-:-:S13]  /*0150*/  ISETP.NE.AND P0, PT, R3, RZ, PT ;  /* 0x000000ff0300720c */ /* 0x000fda0003f05270 */
[----:B0-----:R-:W-:Y:S05]  /*0160*/  @P0 BRA `(.L_x_0) ;  /* 0x0000000800d80947 */ /* 0x001fea0003800000 */
[----:B------:R-:W0:Y:S01]  /*0170*/  LDCU.U8 UR4, c[0x0][0x390] ;  /* 0x00007200ff0477ac */ /* 0x000e220008000000 */
[----:B------:R-:W-:Y:S01]  /*0180*/  BSSY B6, `(.L_x_1) ;  /* 0x00000ac000067945 */ /* 0x000fe20003800000 */
[----:B0-----:R-:W-:-:S04]  /*0190*/  UPRMT UR4, UR4, 0x8880, URZ ;  /* 0x0000888004047896 */ /* 0x001fc800080000ff */
[----:B------:R-:W-:-:S09]  /*01a0*/  UISETP.NE.AND UP0, UPT, UR4, URZ, UPT ;  /* 0x000000ff0400728c */ /* 0x000fd2000bf05270 */
[----:B------:R-:W-:Y:S05]  /*01b0*/  BRA.U !UP0, `(.L_x_2) ;  /* 0x00000001084c7547 */ /* 0x000fea000b800000 */
[----:B------:R-:W0:Y:S02]  /*01c0*/  LDCU.64 UR4, c[0x0][0x398] ;  /* 0x00007300ff0477ac */ /* 0x000e240008000a00 */
[----:B0-----:R-:W-:-:S04]  /*01d0*/  UISETP.NE.U32.AND UP0, UPT, UR4, URZ, UPT ;  /* 0x000000ff0400728c */ /* 0x001fc8000bf05070 */
[----:B------:R-:W-:-:S09]  /*01e0*/  UISETP.NE.AND.EX UP0, UPT, UR5, URZ, UPT, UP0 ;  /* 0x000000ff0500728c */ /* 0x000fd2000bf05300 */
[----:B------:R-:W-:Y:S05]  /*01f0*/  BRA.U !UP0, `(.L_x_3) ;  /* 0x0000000108107547 */ /* 0x000fea000b800000 */
[----:B------:R-:W0:Y:S02]  /*0200*/  LDC.64 R4, c[0x0][0x398] ;  /* 0x0000e600ff047b82 */ /* 0x000e240000000a00 */
[----:B0-----:R-:W-:-:S05]  /*0210*/  IMAD.WIDE R4, R2, 0x4, R4 ;  /* 0x0000000402047825 */ /* 0x001fca00078e0204 */
[----:B------:R0:W5:Y:S01]  /*0220*/  LDG.E R0, desc[UR36][R4.64] ;  /* 0x0000002404007981 */ /* 0x000162000c1e1900 */
[----:B------:R-:W-:Y:S05]  /*0230*/  BRA `(.L_x_4) ;  /* 0x0000000000347947 */ /* 0x000fea0003800000 */
.L_x_3:
[----:B------:R-:W-:Y:S01]  /*0240*/  MOV R0, 0x0 ;  /* 0x0000000000007802 */ /* 0x000fe20000000f00 */
[----:B------:R0:W-:Y:S01]  /*0250*/  STL [R1], R2 ;  /* 0x0000000201007387 */ /* 0x0001e20000100800 */
[----:B------:R-:W1:Y:S02]  /*0260*/  LDCU.64 UR4, c[0x4][0x8] ;  /* 0x01000100ff0477ac */ /* 0x000e640008000a00 */
[----:B------:R0:W2:Y:S01]  /*0270*/  LDC.64 R8, c[0x4][R0] ;  /* 0x0100000000087b82 */ /* 0x0000a20000000a00 */
[----:B-1----:R-:W-:Y:S02]  /*0280*/  IMAD.U32 R4, RZ, RZ, UR4 ;  /* 0x00000004ff047e24 */ /* 0x002fe4000f8e00ff */
[----:B0-----:R-:W-:-:S07]  /*0290*/  IMAD.U32 R5, RZ, RZ, UR5 ;  /* 0x00000005ff057e24 */ /* 0x001fce000f8e00ff */
[----:B------:R-:W-:-:S07]  /*02a0*/  LEPC R20, `(.L_x_5) ;  /* 0x000000001014794e */ /* 0x000fce0000000000 */
[----:B--2---:R-:W-:Y:S05]  /*02b0*/  CALL.ABS.NOINC R8 ;  /* 0x0000000008007343 */ /* 0x004fea0003c00000 */
.L_x_5:
[----:B------:R-:W-:Y:S01]  /*02c0*/  IMAD.MOV.U32 R0, RZ, RZ, -0x3e7 ;  /* 0xfffffc19ff007424 */ /* 0x000fe200078e00ff */
[----:B------:R-:W-:Y:S01]  /*02d0*/  PRMT R3, RZ, 0x7610, R3 ;  /* 0x00007610ff037816 */ /* 0x000fe20000000003 */
[----:B------:R-:W-:Y:S06]  /*02e0*/  BRA `(.L_x_6) ;  /* 0x0000000800547947 */ /* 0x000fec0003800000 */
.L_x_2:
[----:B------:R-:W0:Y:S02]  /*02f0*/  LDCU UR4, c[0x0][0x38c] ;  /* 0x00007180ff0477ac */ /* 0x000e240008000800 */
[----:B0-----:R-:W-:-:S07]  /*0300*/  VIADD R0, R2, UR4 ;  /* 0x0000000402007c36 */ /* 0x001fce0008000000 */
.L_x_4:
[----:B------:R-:W1:Y:S01]  /*0310*/  LDC.64 R6, c[0x0][0x380] ;  /* 0x0000e000ff067b82 */ /* 0x000e620000000a00 */
[----:B------:R-:W2:Y:S01]  /*0320*/  LDCU.64 UR4, c[0x0][0x380] ;  /* 0x00007000ff0477ac */ /* 0x000ea20008000a00 */
[----:B-1----:R-:W3:Y:S04]  /*0330*/  LD.E.64.STRONG.GPU R6, desc[UR36][R6.64+0x18] ;  /* 0x0000182406067980 */ /* 0x002ee8000c10fb00 */
[----:B---3--:R-:W-:Y:S02]  /*0340*/  CCTL.IVALL ;  /* 0x00000000ff00798f */ /* 0x008fe40002000000 */
[----:B0-----:R-:W0:Y:S01]  /*0350*/  LDC.64 R4, c[0x0][0x380] ;  /* 0x0000e000ff047b82 */ /* 0x001e220000000a00 */
[----:B--2---:R-:W-:-:S04]  /*0360*/  UIADD3 UR4, UP0, UPT, UR4, 0x18, URZ ;  /* 0x0000001804047890 */ /* 0x004fc8000ff1e0ff */
[----:B------:R-:W-:Y:S02]  /*0370*/  UIADD3.X UR5, UPT, UPT, URZ, UR5, URZ, UP0, !UPT ;  /* 0x00000005ff057290 */ /* 0x000fe400087fe4ff */
[----:B------:R-:W-:Y:S01]  /*0380*/  IMAD.U32 R8, RZ, RZ, UR4 ;  /* 0x00000004ff087e24 */ /* 0x000fe2000f8e00ff */
[----:B------:R-:W-:-:S03]  /*0390*/  UMOV UR4, URZ ;  /* 0x000000ff00047c82 */ /* 0x000fc60008000000 */
[----:B------:R-:W-:-:S07]  /*03a0*/  IMAD.U32 R9, RZ, RZ, UR5 ;  /* 0x00000005ff097e24 */ /* 0x000fce000f8e00ff */
.L_x_14:
[----:B------:R-:W-:Y:S01]  /*03b0*/  ISETP.NE.AND P0, PT, R6, -0x1, PT ;  /* 0xffffffff0600780c */ /* 0x000fe20003f05270 */
[----:B------:R-:W-:-:S12]  /*03c0*/  YIELD ;  /* 0x0000000000007946 */ /* 0x000fd80003800000 */
[----:B0-----:R-:W-:Y:S05]  /*03d0*/  @!P0 BRA `(.L_x_7) ;  /* 0x0000000000cc8947 */ /* 0x001fea0003800000 */
[----:B0-----:R-:W2:Y:S01]  /*03e0*/  LDG.E R3, desc[UR36][R4.64+0x8] ;  /* 0x0000082404037981 */ /* 0x001ea2000c1e1900 */
[----:B------:R-:W-:Y:S01]  /*03f0*/  BSSY.RECONVERGENT B0, `(.L_x_8) ;  /* 0x0000014000007945 */ /* 0x000fe20003800200 */
[----:B--2---:R-:W-:-:S13]  /*0400*/  ISETP.GT.U32.AND P0, PT, R3, R6, PT ;  /* 0x000000060300720c */ /* 0x004fda0003f04070 */
[----:B------:R-:W-:Y:S05]  /*0410*/  @!P0 BRA `(.L_x_9) ;  /* 0x0000000000108947 */ /* 0x000fea0003800000 */
[----:B------:R-:W2:Y:S02]  /*0420*/  LDG.E.64 R10, desc[UR36][R4.64] ;  /* 0x00000024040a7981 */ /* 0x000ea4000c1e1b00 */
[----:B--2---:R-:W-:-:S04]  /*0430*/  ISETP.NE.U32.AND P0, PT, R10, RZ, PT ;  /* 0x000000ff0a00720c */ /* 0x004fc80003f05070 */
[----:B------:R-:W-:-:S13]  /*0440*/  ISETP.NE.AND.EX P0, PT, R11, RZ, PT, P0 ;  /* 0x000000ff0b00720c */ /* 0x000fda0003f05300 */
[----:B------:R-:W-:Y:S05]  /*0450*/  @P0 BRA `(.L_x_10) ;  /* 0x00000000000c0947 */ /* 0x000fea0003800000 */
.L_x_9:
[----:B------:R0:W2:Y:S04]  /*0460*/  LD.E.64.STRONG.GPU R12, desc[UR36][R8.64] ;  /* 0x00000024080c7980 */ /* 0x0000a8000c10fb00 */
[----:B--2---:R-:W-:Y:S01]  /*0470*/  CCTL.IVALL ;  /* 0x00000000ff00798f */ /* 0x004fe20002000000 */
[----:B------:R-:W-:Y:S05]  /*0480*/  BRA `(.L_x_11) ;  /* 0x0000000000287947 */ /* 0x000fea0003800000 */
.L_x_10:
[C---:B------:R-:W-:Y:S01]  /*0490*/  IMAD.SHL.U32 R3, R6.reuse, 0x8, RZ ;  /* 0x0000000806037824 */ /* 0x040fe200078e00ff */
[----:B------:R-:W-:-:S04]  /*04a0*/  SHF.L.U64.HI R13, R6, 0x3, R7 ;  /* 0x00000003060d7819 */ /* 0x000fc80000010207 */
[----:B------:R-:W-:Y:S02]  /*04b0*/  LOP3.LUT R3, R3, 0xfffffff8, RZ, 0xc0, !PT ;  /* 0xfffffff803037812 */ /* 0x000fe400078ec0ff */
[----:B------:R-:W-:Y:S02]  /*04c0*/  LOP3.LUT R13, R13, 0x7, RZ, 0xc0, !PT ;  /* 0x000000070d0d7812 */ /* 0x000fe400078ec0ff */
[----:B------:R-:W-:-:S05]  /*04d0*/  IADD3 R10, P0, PT, R10, R3, RZ ;  /* 0x000000030a0a7210 */ /* 0x000fca0007f1e0ff */
[----:B------:R-:W-:-:S05]  /*04e0*/  IMAD.X R11, R11, 0x1, R13, P0 ;  /* 0x000000010b0b7824 */ /* 0x000fca00000e060d */
[----:B------:R1:W5:Y:S01]  /*04f0*/  LD.E R14, desc[UR36][R10.64+0x4] ;  /* 0x000004240a0e7980 */ /* 0x000362000c101900 */
[--C-:B------:R-:W-:Y:S02]  /*0500*/  IMAD.MOV.U32 R15, RZ, RZ, R7.reuse ;  /* 0x000000ffff0f7224 */ /* 0x100fe400078e0007 */
[----:B------:R-:W-:Y:S02]  /*0510*/  IMAD.MOV.U32 R12, RZ, RZ, R6 ;  /* 0x000000ffff0c7224 */ /* 0x000fe400078e0006 */
[----:B------:R-:W-:-:S07]  /*0520*/  IMAD.MOV.U32 R13, RZ, RZ, R7 ;  /* 0x000000ffff0d7224 */ /* 0x000fce00078e0007 */
.L_x_11:
[----:B------:R-:W-:Y:S05]  /*0530*/  BSYNC.RECONVERGENT B0 ;  /* 0x0000000000007941 */ /* 0x000fea0003800200 */
.L_x_8:
[----:B------:R-:W-:Y:S01]  /*0540*/  @!PT LDS RZ, [RZ] ;  /* 0x00000000fffff984 */ /* 0x000fe20000000800 */
[----:B------:R-:W-:Y:S01]  /*0550*/  @!PT LDS RZ, [RZ] ;  /* 0x00000000fffff984 */ /* 0x000fe20000000800 */
[----:B------:R-:W-:Y:S01]  /*0560*/  @!PT LDS RZ, [RZ] ;  /* 0x00000000fffff984 */ /* 0x000fe20000000800 */
[----:B------:R-:W-:Y:S01]  /*0570*/  @!PT LDS RZ, [RZ] ;  /* 0x00000000fffff984 */ /* 0x000fe20000000800 */
[----:B------:R-:W-:-:S00]  /*0580*/  MEMBAR.ALL.CTA ;  /* 0x0000000000007992 */ /* 0x000fc00000008000 */
[----:B------:R-:W-:Y:S06]  /*0590*/  MEMBAR.ALL.GPU ;  /* 0x0000000000007992 */ /* 0x000fec000000a000 */
[----:B------:R-:W-:-:S00]  /*05a0*/  ERRBAR ;  /* 0x00000000000079ab */ /* 0x000fc00000000000 */
[----:B------:R-:W-:Y:S06]  /*05b0*/  CGAERRBAR ;  /* 0x00000000000075ab */ /* 0x000fec0000000000 */
[----:B-----5:R2:W3:Y:S04]  /*05c0*/  ATOM.E.CAS.64.STRONG.GPU P0, R6, [R8], R12, R14 ;  /* 0x0000000c0806738b */ /* 0x0204e8000010e50e */
[----:B---3--:R-:W-:Y:S01]  /*05d0*/  CCTL.IVALL ;  /* 0x00000000ff00798f */ /* 0x008fe20002000000 */
[----:B------:R-:W-:Y:S01]  /*05e0*/  BSSY.RECONVERGENT B0, `(.L_x_12) ;  /* 0x000000a000007945 */ /* 0x000fe20003800200 */
[----:B-1----:R-:W-:-:S02]  /*05f0*/  IMAD.MOV.U32 R10, RZ, RZ, R6 ;  /* 0x000000ffff0a7224 */ /* 0x002fc400078e0006 */
[----:B------:R-:W-:Y:S01]  /*0600*/  IMAD.MOV.U32 R11, RZ, RZ, R7 ;  /* 0x000000ffff0b7224 */ /* 0x000fe200078e0007 */
[----:B--2---:R-:W-:Y:S06]  /*0610*/  @P0 BRA `(.L_x_13) ;  /* 0x0000000000180947 */ /* 0x004fec0003800000 */
[----:B------:R-:W2:Y:S02]  /*0620*/  LD.E.64 R10, [R8] ;  /* 0x00000000080a7980 */ /* 0x000ea40000100b00 */
[----:B--2---:R-:W-:-:S04]  /*0630*/  ISETP.EQ.U32.AND P0, PT, R10, R12, PT ;  /* 0x0000000c0a00720c */ /* 0x004fc80003f02070 */
[----:B------:R-:W-:-:S04]  /*0640*/  ISETP.EQ.U32.AND.EX P0, PT, R11, R13, PT, P0 ;  /* 0x0000000d0b00720c */ /* 0x000fc80003f02100 */
[----:B------:R-:W-:Y:S02]  /*0650*/  SEL R6, R14, R10, P0 ;  /* 0x0000000a0e067207 */ /* 0x000fe40000000000 */
[----:B------:R-:W-:-:S05]  /*0660*/  SEL R7, R15, R11, P0 ;  /* 0x0000000b0f077207 */ /* 0x000fca0000000000 */
[----:B------:R1:W-:Y:S02]  /*0670*/  ST.E.64 [R8], R6 ;  /* 0x0000000008007385 */ /* 0x0003e40000100b06 */
.L_x_13:
[----:B------:R-:W-:Y:S05]  /*0680*/  BSYNC.RECONVERGENT B0 ;  /* 0x0000000000007941 */ /* 0x000fea0003800200 */
.L_x_12:
[----:B------:R-:W-:Y:S01]  /*0690*/  ISETP.NE.U32.AND P0, PT, R10, R12, PT ;  /* 0x0000000c0a00720c */ /* 0x000fe20003f05070 */
[----:B-1----:R-:W-:Y:S02]  /*06a0*/  IMAD.MOV.U32 R6, RZ, RZ, R10 ;  /* 0x000000ffff067224 */ /* 0x002fe400078e000a */
[----:B------:R-:W-:Y:S01]  /*06b0*/  IMAD.MOV.U32 R7, RZ, RZ, R11 ;  /* 0x000000ffff077224 */ /* 0x000fe200078e000b */
[----:B------:R-:W-:-:S13]  /*06c0*/  ISETP.NE.AND.EX P0, PT, R11, R13, PT, P0 ;  /* 0x0000000d0b00720c */ /* 0x000fda0003f05300 */
[----:B------:R-:W-:Y:S05]  /*06d0*/  @P0 BRA `(.L_x_14) ;  /* 0xfffffffc00340947 */ /* 0x000fea000383ffff */
[----:B------:R-:W-:Y:S02]  /*06e0*/  IMAD.MOV.U32 R6, RZ, RZ, R12 ;  /* 0x000000ffff067224 */ /* 0x000fe400078e000c */
[----:B------:R-:W-:Y:S01]  /*06f0*/  IMAD.MOV.U32 R7, RZ, RZ, R13 ;  /* 0x000000ffff077224 */ /* 0x000fe200078e000d */
[----:B------:R-:W-:Y:S06]  /*0700*/  BRA `(.L_x_15) ;  /* 0x00000000005c7947 */ /* 0x000fec0003800000 */
.L_x_7:
[----:B------:R-:W1:Y:S01]  /*0710*/  S2R R13, SR_LANEID ;  /* 0x00000000000d7919 */ /* 0x000e620000000000 */
[----:B------:R-:W-:Y:S02]  /*0720*/  VOTEU.ANY UR5, UPT, PT ;  /* 0x0000000000057886 */ /* 0x000fe400038e0100 */
[----:B------:R-:W1:Y:S08]  /*0730*/  FLO.U32 R10, UR5 ;  /* 0x00000005000a7d00 */ /* 0x000e7000080e0000 */
[----:B------:R-:W2:Y:S01]  /*0740*/  POPC R11, UR5 ;  /* 0x00000005000b7d09 */ /* 0x000ea20008000000 */
[----:B-1----:R-:W-:-:S13]  /*0750*/  ISETP.EQ.U32.AND P0, PT, R10, R13, PT ;  /* 0x0000000d0a00720c */ /* 0x002fda0003f02070 */
[----:B--2---:R-:W2:Y:S04]  /*0760*/  @P0 ATOM.E.ADD.S32.STRONG.GPU PT, R11, desc[UR36][R8.64+-0xc], R11 ;  /* 0xfffff40b080b098a */ /* 0x004ea800081ef324 */
[----:B0-----:R-:W3:Y:S01]  /*0770*/  LDG.E R3, desc[UR36][R4.64+0x8] ;  /* 0x0000082404037981 */ /* 0x001ee2000c1e1900 */
[----:B------:R-:W0:Y:S02]  /*0780*/  S2R R7, SR_LTMASK ;  /* 0x0000000000077919 */ /* 0x000e240000003900 */
[----:B0-----:R-:W-:-:S04]  /*0790*/  LOP3.LUT R12, R7, UR5, RZ, 0xc0, !PT ;  /* 0x00000005070c7c12 */ /* 0x001fc8000f8ec0ff */
[----:B------:R-:W0:Y:S01]  /*07a0*/  POPC R7, R12 ;  /* 0x0000000c00077309 */ /* 0x000e220000000000 */
[----:B--2---:R-:W0:Y:S02]  /*07b0*/  SHFL.IDX PT, R6, R11, R10, 0x1f ;  /* 0x00001f0a0b067589 */ /* 0x004e2400000e0000 */
[----:B0-----:R-:W-:Y:S02]  /*07c0*/  IMAD.IADD R6, R6, 0x1, R7 ;  /* 0x0000000106067824 */ /* 0x001fe400078e0207 */
[----:B------:R-:W-:-:S03]  /*07d0*/  IMAD.MOV.U32 R7, RZ, RZ, RZ ;  /* 0x000000ffff077224 */ /* 0x000fc600078e00ff */
[----:B---3--:R-:W-:-:S13]  /*07e0*/  ISETP.GE.AND P0, PT, R6, R3, PT ;  /* 0x000000030600720c */ /* 0x008fda0003f06270 */
[----:B------:R-:W-:Y:S05]  /*07f0*/  @!P0 BRA `(.L_x_15) ;  /* 0x0000000000208947 */ /* 0x000fea0003800000 */
[----:B------:R-:W-:Y:S02]  /*0800*/  VOTEU.ANY UR5, UPT, PT ;  /* 0x0000000000057886 */ /* 0x000fe400038e0100 */
[----:B------:R-:W-:Y:S02]  /*0810*/  UFLO.U32 UR6, UR5 ;  /* 0x00000005000672bd */ /* 0x000fe400080e0000 */
[----:B------:R-:W-:-:S04]  /*0820*/  UPOPC UR5, UR5 ;  /* 0x00000005000572bf */ /* 0x000fc80008000000 */
[----:B------:R-:W-:Y:S02]  /*0830*/  ISETP.EQ.U32.AND P0, PT, R13, UR6, PT ;  /* 0x000000060d007c0c */ /* 0x000fe4000bf02070 */
[----:B------:R-:W-:-:S11]  /*0840*/  IMAD R5, RZ, RZ, -UR5 ;  /* 0x80000005ff057e24 */ /* 0x000fd6000f8e02ff */
[----:B------:R0:W-:Y:S01]  /*0850*/  @P0 ATOM.E.ADD.S32.STRONG.GPU PT, RZ, desc[UR36][R8.64+-0xc], R5 ;  /* 0xfffff40508ff098a */ /* 0x0001e200081ef324 */
[----:B------:R-:W-:Y:S01]  /*0860*/  PRMT R3, RZ, 0x7610, R3 ;  /* 0x00007610ff037816 */ /* 0x000fe20000000003 */
[----:B------:R-:W-:Y:S06]  /*0870*/  BRA `(.L_x_6) ;  /* 0x0000000000f07947 */ /* 0x000fec0003800000 */
.L_x_15:
[----:B------:R-:W-:Y:S02]  /*0880*/  ISETP.NE.AND P0, PT, R6, -0x1, PT ;  /* 0xffffffff0600780c */ /* 0x000fe40003f05270 */
[----:B------:R-:W-:-:S11]  /*0890*/  PRMT R3, RZ, 0x7610, R3 ;  /* 0x00007610ff037816 */ /* 0x000fd60000000003 */
[----:B------:R-:W-:Y:S05]  /*08a0*/  @!P0 BRA `(.L_x_6) ;  /* 0x0000000000e48947 */ /* 0x000fea0003800000 */
[----:B------:R-:W2:Y:S02]  /*08b0*/  LDG.E R11, desc[UR36][R4.64+0x8] ;  /* 0x00000824040b7981 */ /* 0x000ea4000c1e1900 */
[----:B--2---:R-:W-:-:S13]  /*08c0*/  ISETP.GE.U32.AND P0, PT, R6, R11, PT ;  /* 0x0000000b0600720c */ /* 0x004fda0003f06070 */
[----:B------:R-:W-:Y:S05]  /*08d0*/  @P0 BRA `(.L_x_6) ;  /* 0x0000000000d80947 */ /* 0x000fea0003800000 */
[----:B------:R-:W2:Y:S02]  /*08e0*/  LDG.E.64 R10, desc[UR36][R4.64] ;  /* 0x00000024040a7981 */ /* 0x000ea4000c1e1b00 */
[----:B--2---:R-:W-:-:S04]  /*08f0*/  ISETP.NE.U32.AND P0, PT, R10, RZ, PT ;  /* 0x000000ff0a00720c */ /* 0x004fc80003f05070 */
[----:B------:R-:W-:-:S13]  /*0900*/  ISETP.NE.AND.EX P0, PT, R11, RZ, PT, P0 ;  /* 0x000000ff0b00720c */ /* 0x000fda0003f05300 */
[----:B------:R-:W-:Y:S05]  /*0910*/  @!P0 BRA `(.L_x_6) ;  /* 0x0000000000c88947 */ /* 0x000fea0003800000 */
[----:B------:R-:W-:Y:S01]  /*0920*/  IMAD.SHL.U32 R15, R6, 0x8, RZ ;  /* 0x00000008060f7824 */ /* 0x000fe200078e00ff */
[----:B------:R-:W-:Y:S01]  /*0930*/  SHF.R.U32.HI R17, RZ, 0x1d, R6 ;  /* 0x0000001dff117819 */ /* 0x000fe20000011606 */
[----:B------:R-:W1:Y:S03]  /*0940*/  LDC.64 R12, c[0x0][0x380] ;  /* 0x0000e000ff0c7b82 */ /* 0x000e660000000a00 */
[----:B------:R-:W-:-:S05]  /*0950*/  IADD3 R10, P0, PT, R10, R15, RZ ;  /* 0x0000000f0a0a7210 */ /* 0x000fca0007f1e0ff */
[----:B------:R-:W-:-:S05]  /*0960*/  IMAD.X R11, R11, 0x1, R17, P0 ;  /* 0x000000010b0b7824 */ /* 0x000fca00000e0611 */
[----:B-----5:R2:W-:Y:S04]  /*0970*/  ST.E desc[UR36][R10.64], R0 ;  /* 0x000000000a007985 */ /* 0x0205e8000c101924 */
[----:B------:R-:W3:Y:S04]  /*0980*/  LDG.E R3, desc[UR36][R4.64+0x8] ;  /* 0x0000082404037981 */ /* 0x000ee8000c1e1900 */
[----:B-1----:R-:W5:Y:S01]  /*0990*/  LD.E.64.STRONG.GPU R12, desc[UR36][R12.64+0x10] ;  /* 0x000010240c0c7980 */ /* 0x002f62000c10fb00 */
[----:B---3--:R-:W-:Y:S01]  /*09a0*/  ISETP.GE.U32.AND P0, PT, R6, R3, PT ;  /* 0x000000030600720c */ /* 0x008fe20003f06070 */
[----:B------:R-:W-:-:S12]  /*09b0*/  IMAD.MOV.U32 R3, RZ, RZ, 0x1 ;  /* 0x00000001ff037424 */ /* 0x000fd800078e00ff */
[----:B--2---:R-:W-:Y:S05]  /*09c0*/  @P0 BRA `(.L_x_6) ;  /* 0x00000000009c0947 */ /* 0x004fea0003800000 */
[----:B------:R-:W2:Y:S02]  /*09d0*/  LDG.E.64 R4, desc[UR36][R4.64] ;  /* 0x0000002404047981 */ /* 0x000ea4000c1e1b00 */
[----:B--2---:R-:W-:-:S04]  /*09e0*/  ISETP.NE.U32.AND P0, PT, R4, RZ, PT ;  /* 0x000000ff0400720c */ /* 0x004fc80003f05070 */
[----:B------:R-:W-:-:S13]  /*09f0*/  ISETP.NE.AND.EX P0, PT, R5, RZ, PT, P0 ;  /* 0x000000ff0500720c */ /* 0x000fda0003f05300 */
[----:B------:R-:W-:Y:S05]  /*0a00*/  @!P0 BRA `(.L_x_6) ;  /* 0x00000000008c8947 */ /* 0x000fea0003800000 */
[----:B------:R-:W-:Y:S01]  /*0a10*/  IADD3 R10, P0, PT, R4, R15, RZ ;  /* 0x0000000f040a7210 */ /* 0x000fe20007f1e0ff */
[----:B-----5:R-:W-:Y:S01]  /*0a20*/  IMAD.MOV.U32 R15, RZ, RZ, R12 ;  /* 0x000000ffff0f7224 */ /* 0x020fe200078e000c */
[----:B------:R-:W-:Y:S01]  /*0a30*/  LOP3.LUT R6, R6, UR4, RZ, 0xfc, !PT ;  /* 0x0000000406067c12 */ /* 0x000fe2000f8efcff */
[----:B------:R-:W-:Y:S02]  /*0a40*/  IMAD.MOV.U32 R14, RZ, RZ, R13 ;  /* 0x000000ffff0e7224 */ /* 0x000fe400078e000d */
[----:B------:R-:W-:-:S08]  /*0a50*/  IMAD.X R11, R5, 0x1, R17, P0 ;  /* 0x00000001050b7824 */ /* 0x000fd000000e0611 */
.L_x_18:
[----:B-1----:R-:W-:Y:S01]  /*0a60*/  IMAD.MOV.U32 R4, RZ, RZ, R15 ;  /* 0x000000ffff047224 */ /* 0x002fe200078e000f */
[----:B------:R-:W-:Y:S05]  /*0a70*/  YIELD ;  /* 0x0000000000007946 */ /* 0x000fea0003800000 */
[----:B------:R-:W-:Y:S01]  /*0a80*/  IMAD.MOV.U32 R5, RZ, RZ, R14 ;  /* 0x000000ffff057224 */ /* 0x000fe200078e000e */
[----:B------:R1:W-:Y:S01]  /*0a90*/  ST.E desc[UR36][R10.64+0x4], R15 ;  /* 0x0000040f0a007985 */ /* 0x0003e2000c101924 */
        /* <DEDUP_REMOVED lines=8> */
[----:B------:R2:W3:Y:S04]  /*0b20*/  ATOM.E.CAS.64.STRONG.GPU P0, R4, [R8+-0x8], R4, R6 ;  /* 0xfffff8040804738b */ /* 0x0004e8000010e506 */
[----:B---3--:R-:W-:Y:S01]  /*0b30*/  CCTL.IVALL ;  /* 0x00000000ff00798f */ /* 0x008fe20002000000 */
[----:B------:R-:W-:Y:S01]  /*0b40*/  BSSY.RECONVERGENT B0, `(.L_x_16) ;  /* 0x000000a000007945 */ /* 0x000fe20003800200 */
[----:B------:R-:W-:-:S02]  /*0b50*/  IMAD.MOV.U32 R12, RZ, RZ, R4 ;  /* 0x000000ffff0c7224 */ /* 0x000fc400078e0004 */
[----:B------:R-:W-:Y:S01]  /*0b60*/  IMAD.MOV.U32 R13, RZ, RZ, R5 ;  /* 0x000000ffff0d7224 */ /* 0x000fe200078e0005 */
[----:B-12---:R-:W-:Y:S06]  /*0b70*/  @P0 BRA `(.L_x_17) ;  /* 0x0000000000180947 */ /* 0x006fec0003800000 */
[----:B------:R-:W2:Y:S02]  /*0b80*/  LD.E.64 R12, [R8+-0x8] ;  /* 0xfffffff8080c7980 */ /* 0x000ea40000100b00 */
[----:B--2---:R-:W-:-:S04]  /*0b90*/  ISETP.EQ.U32.AND P0, PT, R12, R15, PT ;  /* 0x0000000f0c00720c */ /* 0x004fc80003f02070 */
[----:B------:R-:W-:-:S04]  /*0ba0*/  ISETP.EQ.U32.AND.EX P0, PT, R13, R14, PT, P0 ;  /* 0x0000000e0d00720c */ /* 0x000fc80003f02100 */
[----:B------:R-:W-:Y:S02]  /*0bb0*/  SEL R4, R6, R12, P0 ;  /* 0x0000000c06047207 */ /* 0x000fe40000000000 */
[----:B------:R-:W-:-:S05]  /*0bc0*/  SEL R5, R7, R13, P0 ;  /* 0x0000000d07057207 */ /* 0x000fca0000000000 */
[----:B------:R1:W-:Y:S02]  /*0bd0*/  ST.E.64 [R8+-0x8], R4 ;  /* 0xfffffff808007385 */ /* 0x0003e40000100b04 */
.L_x_17:
[----:B------:R-:W-:Y:S05]  /*0be0*/  BSYNC.RECONVERGENT B0 ;  /* 0x0000000000007941 */ /* 0x000fea0003800200 */
.L_x_16:
[----:B------:R-:W-:Y:S01]  /*0bf0*/  ISETP.NE.U32.AND P0, PT, R12, R15, PT ;  /* 0x0000000f0c00720c */ /* 0x000fe20003f05070 */
[----:B------:R-:W-:-:S03]  /*0c00*/  IMAD.MOV.U32 R15, RZ, RZ, R12 ;  /* 0x000000ffff0f7224 */ /* 0x000fc600078e000c */
[----:B------:R-:W-:Y:S01]  /*0c10*/  ISETP.NE.AND.EX P0, PT, R13, R14, PT, P0 ;  /* 0x0000000e0d00720c */ /* 0x000fe20003f05300 */
[----:B------:R-:W-:-:S12]  /*0c20*/  IMAD.MOV.U32 R14, RZ, RZ, R13 ;  /* 0x000000ffff0e7224 */ /* 0x000fd800078e000d */
[----:B------:R-:W-:Y:S05]  /*0c30*/  @P0 BRA `(.L_x_18) ;  /* 0xfffffffc00880947 */ /* 0x000fea000383ffff */
.L_x_6:
[----:B------:R-:W-:Y:S05]  /*0c40*/  BSYNC B6 ;  /* 0x0000000000067941 */ /* 0x000fea0003800000 */
.L_x_1:
[----:B01----:R-:W0:Y:S01]  /*0c50*/  LDC.64 R4, c[0x0][0x3c0] ;  /* 0x0000f000ff047b82 */ /* 0x003e220000000a00 */
[----:B------:R-:W1:Y:S02]  /*0c60*/  LDCU.64 UR6, c[0x0][0x3b8] ;  /* 0x00007700ff0677ac */ /* 0x000e640008000a00 */
[----:B-1----:R-:W-:-:S04]  /*0c70*/  IADD3 R6, P0, PT, R2, UR6, RZ ;  /* 0x0000000602067c10 */ /* 0x002fc8000ff1e0ff */
[C---:B------:R-:W-:Y:S01]  /*0c80*/  LEA.HI.X.SX32 R7, R2.reuse, UR7, 0x1, P0 ;  /* 0x0000000702077c11 */ /* 0x040fe200080f0eff */
[----:B0-----:R-:W-:-:S04]  /*0c90*/  IMAD.WIDE R4, R2, 0x4, R4 ;  /* 0x0000000402047825 */ /* 0x001fc800078e0204 */
[----:B------:R-:W-:Y:S04]  /*0ca0*/  STG.E.U8 desc[UR36][R6.64], R3 ;  /* 0x0000000306007986 */ /* 0x000fe8000c101124 */
[----:B-----5:R-:W-:Y:S01]  /*0cb0*/  STG.E desc[UR36][R4.64], R0 ;  /* 0x0000000004007986 */ /* 0x020fe2000c101924 */
[----:B------:R-:W-:Y:S05]  /*0cc0*/  EXIT ;  /* 0x000000000000794d */ /* 0x000fea0003800000 */
.L_x_0:
[----:B------:R-:W0:Y:S01]  /*0cd0*/  LDC.64 R6, c[0x0][0x380] ;  /* 0x0000e000ff067b82 */ /* 0x000e220000000a00 */
[----:B------:R-:W1:Y:S01]  /*0ce0*/  LDCU.64 UR4, c[0x0][0x380] ;  /* 0x00007000ff0477ac */ /* 0x000e620008000a00 */
[----:B0-----:R-:W2:Y:S04]  /*0cf0*/  LD.E.64.STRONG.GPU R6, desc[UR36][R6.64+0x10] ;  /* 0x0000102406067980 */ /* 0x001ea8000c10fb00 */
[----:B--2---:R-:W-:Y:S01]  /*0d00*/  CCTL.IVALL ;  /* 0x00000000ff00798f */ /* 0x004fe20002000000 */
[----:B-1----:R-:W-:Y:S01]  /*0d10*/  UIADD3 UR4, UP0, UPT, UR4, 0x10, URZ ;  /* 0x0000001004047890 */ /* 0x002fe2000ff1e0ff */
[----:B------:R-:W-:Y:S04]  /*0d20*/  BSSY B1, `(.L_x_19) ;  /* 0x0000075000017945 */ /* 0x000fe80003800000 */
[----:B------:R-:W-:Y:S01]  /*0d30*/  BSSY B0, `(.L_x_20) ;  /* 0x0000040000007945 */ /* 0x000fe20003800000 */
[----:B------:R-:W-:Y:S01]  /*0d40*/  UIADD3.X UR5, UPT, UPT, URZ, UR5, URZ, UP0, !UPT ;  /* 0x00000005ff057290 */ /* 0x000fe200087fe4ff */
[----:B------:R-:W-:-:S05]  /*0d50*/  IMAD.U32 R8, RZ, RZ, UR4 ;  /* 0x00000004ff087e24 */ /* 0x000fca000f8e00ff */
[----:B------:R-:W-:-:S07]  /*0d60*/  IMAD.U32 R9, RZ, RZ, UR5 ;  /* 0x00000005ff097e24 */ /* 0x000fce000f8e00ff */
.L_x_28:
[----:B------:R-:W-:Y:S01]  /*0d70*/  ISETP.NE.AND P0, PT, R6, -0x1, PT ;  /* 0xffffffff0600780c */ /* 0x000fe20003f05270 */
[----:B------:R-:W-:Y:S05]  /*0d80*/  YIELD ;  /* 0x0000000000007946 */ /* 0x000fea0003800000 */
[----:B------:R-:W-:Y:S01]  /*0d90*/  IMAD.MOV.U32 R0, RZ, RZ, -0x1 ;  /* 0xffffffffff007424 */ /* 0x000fe200078e00ff */
[----:B------:R-:W-:-:S06]  /*0da0*/  PRMT R3, RZ, 0x7610, R3 ;  /* 0x00007610ff037816 */ /* 0x000fcc0000000003 */
[----:B------:R-:W-:Y:S05]  /*0db0*/  @!P0 BREAK B0 ;  /* 0x0000000000008942 */ /* 0x000fea0003800000 */
[----:B0-----:R-:W-:Y:S05]  /*0dc0*/  @!P0 BRA `(.L_x_21) ;  /* 0x0000000400a88947 */ /* 0x001fea0003800000 */
[----:B------:R-:W0:Y:S02]  /*0dd0*/  LDC.64 R10, c[0x0][0x380] ;  /* 0x0000e000ff0a7b82 */ /* 0x000e240000000a00 */
        /* <DEDUP_REMOVED lines=8> */
.L_x_23:
[----:B------:R0:W2:Y:S04]  /*0e60*/  LD.E.64.STRONG.GPU R4, desc[UR36][R8.64] ;  /* 0x0000002408047980 */ /* 0x0000a8000c10fb00 */
[----:B--2---:R-:W-:Y:S01]  /*0e70*/  CCTL.IVALL ;  /* 0x00000000ff00798f */ /* 0x004fe20002000000 */
[----:B------:R-:W-:Y:S05]  /*0e80*/  BRA `(.L_x_25) ;  /* 0x0000000000287947 */ /* 0x000fea0003800000 */
.L_x_24:
        /* <DEDUP_REMOVED lines=10> */
.L_x_25:
[----:B------:R-:W-:Y:S05]  /*0f30*/  BSYNC.RECONVERGENT B2 ;  /* 0x0000000000027941 */ /* 0x000fea0003800200 */
.L_x_22:
[----:B-----5:R-:W-:Y:S02]  /*0f40*/  IMAD.MOV.U32 R6, RZ, RZ, R15 ;  /* 0x000000ffff067224 */ /* 0x020fe400078e000f */
[----:B------:R-:W-:Y:S01]  /*0f50*/  IMAD.MOV.U32 R7, RZ, RZ, R14 ;  /* 0x000000ffff077224 */ /* 0x000fe200078e000e */
        /* <DEDUP_REMOVED lines=8> */
[----:B------:R2:W3:Y:S04]  /*0fe0*/  ATOM.E.CAS.64.STRONG.GPU P0, R6, [R8], R4, R6 ;  /* 0x000000040806738b */ /* 0x0004e8000010e506 */
        /* <DEDUP_REMOVED lines=11> */
.L_x_27:
[----:B------:R-:W-:Y:S05]  /*10a0*/  BSYNC.RECONVERGENT B2 ;  /* 0x0000000000027941 */ /* 0x000fea0003800200 */
.L_x_26:
[----:B------:R-:W-:Y:S01]  /*10b0*/  ISETP.NE.U32.AND P0, PT, R12, R4, PT ;  /* 0x000000040c00720c */ /* 0x000fe20003f05070 */
[----:B-1----:R-:W-:Y:S02]  /*10c0*/  IMAD.MOV.U32 R6, RZ, RZ, R12 ;  /* 0x000000ffff067224 */ /* 0x002fe400078e000c */
[----:B------:R-:W-:Y:S01]  /*10d0*/  IMAD.MOV.U32 R7, RZ, RZ, R13 ;  /* 0x000000ffff077224 */ /* 0x000fe200078e000d */
[----:B------:R-:W-:-:S13]  /*10e0*/  ISETP.NE.AND.EX P0, PT, R13, R5, PT, P0 ;  /* 0x000000050d00720c */ /* 0x000fda0003f05300 */
[----:B------:R-:W-:Y:S05]  /*10f0*/  @P0 BRA `(.L_x_28) ;  /* 0xfffffffc001c0947 */ /* 0x000fea000383ffff */
[----:B------:R-:W-:-:S13]  /*1100*/  ISETP.NE.AND P0, PT, R4, -0x1, PT ;  /* 0xffffffff0400780c */ /* 0x000fda0003f05270 */
[----:B------:R-:W-:Y:S05]  /*1110*/  @!P0 BREAK B0 ;  /* 0x0000000000008942 */ /* 0x000fea0003800000 */
[----:B------:R-:W-:Y:S05]  /*1120*/  @!P0 BRA `(.L_x_21) ;  /* 0x0000000000d08947 */ /* 0x000fea0003800000 */
[----:B------:R-:W-:Y:S05]  /*1130*/  BSYNC B0 ;  /* 0x0000000000007941 */ /* 0x000fea0003800000 */
.L_x_20:
[----:B------:R-:W2:Y:S02]  /*1140*/  LDG.E R7, desc[UR36][R10.64+0x8] ;  /* 0x000008240a077981 */ /* 0x000ea4000c1e1900 */
[----:B--2---:R-:W-:-:S13]  /*1150*/  ISETP.GT.U32.AND P0, PT, R7, R4, PT ;  /* 0x000000040700720c */ /* 0x004fda0003f04070 */
[----:B------:R-:W-:Y:S05]  /*1160*/  @!P0 BRA `(.L_x_21) ;  /* 0x0000000000c08947 */ /* 0x000fea0003800000 */
[----:B------:R-:W2:Y:S02]  /*1170*/  LDG.E.64 R10, desc[UR36][R10.64] ;  /* 0x000000240a0a7981 */ /* 0x000ea4000c1e1b00 */
[----:B--2---:R-:W-:-:S04]  /*1180*/  ISETP.NE.U32.AND P0, PT, R10, RZ, PT ;  /* 0x000000ff0a00720c */ /* 0x004fc80003f05070 */
[----:B------:R-:W-:-:S13]  /*1190*/  ISETP.NE.AND.EX P0, PT, R11, RZ, PT, P0 ;  /* 0x000000ff0b00720c */ /* 0x000fda0003f05300 */
[----:B------:R-:W-:Y:S05]  /*11a0*/  @!P0 BRA `(.L_x_21) ;  /* 0x0000000000b08947 */ /* 0x000fea0003800000 */
[----:B------:R-:W1:Y:S01]  /*11b0*/  LDC.64 R12, c[0x0][0x380] ;  /* 0x0000e000ff0c7b82 */ /* 0x000e620000000a00 */
[C---:B------:R-:W-:Y:S01]  /*11c0*/  IMAD.SHL.U32 R7, R4.reuse, 0x8, RZ ;  /* 0x0000000804077824 */ /* 0x040fe200078e00ff */
[----:B------:R-:W-:-:S04]  /*11d0*/  SHF.L.U64.HI R3, R4, 0x3, RZ ;  /* 0x0000000304037819 */ /* 0x000fc800000102ff */
[----:B------:R-:W-:-:S05]  /*11e0*/  IADD3 R10, P0, PT, R10, R7, RZ ;  /* 0x000000070a0a7210 */ /* 0x000fca0007f1e0ff */
[----:B------:R-:W-:-:S05]  /*11f0*/  IMAD.X R11, R11, 0x1, R3, P0 ;  /* 0x000000010b0b7824 */ /* 0x000fca00000e0603 */
[----:B------:R2:W5:Y:S04]  /*1200*/  LD.E R0, desc[UR36][R10.64] ;  /* 0x000000240a007980 */ /* 0x000568000c101900 */
[----:B-1----:R-:W5:Y:S01]  /*1210*/  LD.E.64.STRONG.GPU R12, desc[UR36][R12.64+0x18] ;  /* 0x000018240c0c7980 */ /* 0x002f62000c10fb00 */
[----:B------:R-:W-:Y:S01]  /*1220*/  IADD3 R17, P0, PT, RZ, R4, RZ ;  /* 0x00000004ff117210 */ /* 0x000fe20007f1e0ff */
[----:B------:R-:W-:-:S03]  /*1230*/  IMAD.MOV.U32 R3, RZ, RZ, 0x1 ;  /* 0x00000001ff037424 */ /* 0x000fc600078e00ff */
[----:B--2---:R-:W-:-:S09]  /*1240*/  IADD3.X R16, PT, PT, R5, 0x1, RZ, P0, !PT ;  /* 0x0000000105107810 */ /* 0x004fd200007fe4ff */
.L_x_31:
[----:B------:R-:W-:Y:S01]  /*1250*/  IMAD.MOV.U32 R6, RZ, RZ, R10 ;  /* 0x000000ffff067224 */ /* 0x000fe200078e000a */
[----:B------:R-:W-:Y:S05]  /*1260*/  YIELD ;  /* 0x0000000000007946 */ /* 0x000fea0003800000 */
[----:B------:R-:W-:Y:S02]  /*1270*/  IMAD.MOV.U32 R7, RZ, RZ, R11 ;  /* 0x000000ffff077224 */ /* 0x000fe400078e000b */
[----:B-1---5:R-:W-:Y:S02]  /*1280*/  IMAD.MOV.U32 R4, RZ, RZ, R12 ;  /* 0x000000ffff047224 */ /* 0x022fe400078e000c */
[----:B------:R-:W-:Y:S01]  /*1290*/  IMAD.MOV.U32 R5, RZ, RZ, R13 ;  /* 0x000000ffff057224 */ /* 0x000fe200078e000d */
[----:B------:R1:W-:Y:S02]  /*12a0*/  ST.E desc[UR36][R6.64+0x4], R12 ;  /* 0x0000040c06007985 */ /* 0x0003e4000c101924 */
[----:B-1----:R-:W-:-:S02]  /*12b0*/  IMAD.MOV.U32 R6, RZ, RZ, R17 ;  /* 0x000000ffff067224 */ /* 0x002fc400078e0011 */
        /* <DEDUP_REMOVED lines=9> */
[----:B------:R1:W2:Y:S04]  /*1350*/  ATOM.E.CAS.64.STRONG.GPU P0, R4, [R8+0x8], R4, R6 ;  /* 0x000008040804738b */ /* 0x0002a8000010e506 */
[----:B--2---:R-:W-:Y:S01]  /*1360*/  CCTL.IVALL ;  /* 0x00000000ff00798f */ /* 0x004fe20002000000 */
[----:B------:R-:W-:Y:S01]  /*1370*/  BSSY.RECONVERGENT B2, `(.L_x_29) ;  /* 0x000000a000027945 */ /* 0x000fe20003800200 */
[----:B------:R-:W-:-:S02]  /*1380*/  IMAD.MOV.U32 R14, RZ, RZ, R4 ;  /* 0x000000ffff0e7224 */ /* 0x000fc400078e0004 */
[----:B------:R-:W-:Y:S01]  /*1390*/  IMAD.MOV.U32 R15, RZ, RZ, R5 ;  /* 0x000000ffff0f7224 */ /* 0x000fe200078e0005 */
[----:B-1----:R-:W-:Y:S06]  /*13a0*/  @P0 BRA `(.L_x_30) ;  /* 0x0000000000180947 */ /* 0x002fec0003800000 */
[----:B------:R-:W2:Y:S02]  /*13b0*/  LD.E.64 R14, [R8+0x8] ;  /* 0x00000008080e7980 */ /* 0x000ea40000100b00 */
[----:B--2---:R-:W-:-:S04]  /*13c0*/  ISETP.EQ.U32.AND P0, PT, R14, R12, PT ;  /* 0x0000000c0e00720c */ /* 0x004fc80003f02070 */
[----:B------:R-:W-:-:S04]  /*13d0*/  ISETP.EQ.U32.AND.EX P0, PT, R15, R13, PT, P0 ;  /* 0x0000000d0f00720c */ /* 0x000fc80003f02100 */
[----:B------:R-:W-:Y:S02]  /*13e0*/  SEL R4, R17, R14, P0 ;  /* 0x0000000e11047207 */ /* 0x000fe40000000000 */
[----:B------:R-:W-:-:S05]  /*13f0*/  SEL R5, R16, R15, P0 ;  /* 0x0000000f10057207 */ /* 0x000fca0000000000 */
[----:B------:R1:W-:Y:S02]  /*1400*/  ST.E.64 [R8+0x8], R4 ;  /* 0x0000000808007385 */ /* 0x0003e40000100b04 */
.L_x_30:
[----:B------:R-:W-:Y:S05]  /*1410*/  BSYNC.RECONVERGENT B2 ;  /* 0x0000000000027941 */ /* 0x000fea0003800200 */
.L_x_29:
[----:B------:R-:W-:Y:S01]  /*1420*/  ISETP.NE.U32.AND P0, PT, R14, R12, PT ;  /* 0x0000000c0e00720c */ /* 0x000fe20003f05070 */
[----:B------:R-:W-:-:S03]  /*1430*/  IMAD.MOV.U32 R12, RZ, RZ, R14 ;  /* 0x000000ffff0c7224 */ /* 0x000fc600078e000e */
[----:B------:R-:W-:Y:S01]  /*1440*/  ISETP.NE.AND.EX P0, PT, R15, R13, PT, P0 ;  /* 0x0000000d0f00720c */ /* 0x000fe20003f05300 */
[----:B------:R-:W-:-:S12]  /*1450*/  IMAD.MOV.U32 R13, RZ, RZ, R15 ;  /* 0x000000ffff0d7224 */ /* 0x000fd800078e000f */
[----:B------:R-:W-:Y:S05]  /*1460*/  @P0 BRA `(.L_x_31) ;  /* 0xfffffffc00780947 */ /* 0x000fea000383ffff */
.L_x_21:
[----:B------:R-:W-:Y:S05]  /*1470*/  BSYNC B1 ;  /* 0x0000000000017941 */ /* 0x000fea0003800000 */
.L_x_19:
[----:B------:R-:W2:Y:S01]  /*1480*/  LDC.64 R6, c[0x0][0x3c0] ;  /* 0x0000f000ff067b82 */ /* 0x000ea20000000a00 */
[----:B------:R-:W1:Y:S02]  /*1490*/  LDCU.64 UR4, c[0x0][0x3b8] ;  /* 0x00007700ff0477ac */ /* 0x000e640008000a00 */
[----:B-1----:R-:W-:-:S04]  /*14a0*/  IADD3 R4, P0, PT, R2, UR4, RZ ;  /* 0x0000000402047c10 */ /* 0x002fc8000ff1e0ff */
[C---:B------:R-:W-:Y:S01]  /*14b0*/  LEA.HI.X.SX32 R5, R2.reuse, UR5, 0x1, P0 ;  /* 0x0000000502057c11 */ /* 0x040fe200080f0eff */
[----:B--2---:R-:W-:-:S04]  /*14c0*/  IMAD.WIDE R6, R2, 0x4, R6 ;  /* 0x0000000402067825 */ /* 0x004fc800078e0206 */
[----:B------:R-:W-:Y:S04]  /*14d0*/  STG.E.U8 desc[UR36][R4.64], R3 ;  /* 0x0000000304007986 */ /* 0x000fe8000c101124 */
[----:B------:R-:W-:Y:S01]  /*14e0*/  STG.E desc[UR36][R6.64], R0 ;  /* 0x0000000006007986 */ /* 0x000fe2000c101924 */
[----:B------:R-:W-:Y:S05]  /*14f0*/  EXIT ;  /* 0x000000000000794d */ /* 0x000fea0003800000 */
.L_x_32:
[----:B------:R-:W-:-:S00]  /*1500*/  BRA `(.L_x_32) ;  /* 0xfffffffc00fc7947 */ /* 0x000fc0000383ffff */
[----:B------:R-:W-:-:S00]  /*1510*/  NOP ;  /* 0x0000000000007918 */ /* 0x000fc00000000000 */
        /* <DEDUP_REMOVED lines=14> */
.L_x_89:


//--------------------- .text._Z31stack_test_kernel_warp_assignedP5Stacki --------------------------
	.section	.text._Z31stack_test_kernel_warp_assignedP5Stacki,"ax",@progbits
	.align	128
        .global         _Z31stack_test_kernel_warp_assignedP5Stacki
        .type           _Z31stack_test_kernel_warp_assignedP5Stacki,@function
        .size           _Z31stack_test_kernel_warp_assignedP5Stacki,(.L_x_90 - _Z31stack_test_kernel_warp_assignedP5Stacki)
        .other          _Z31stack_test_kernel_warp_assignedP5Stacki,@"STO_CUDA_ENTRY STV_DEFAULT"
_Z31stack_test_kernel_warp_assignedP5Stacki:
.text._Z31stack_test_kernel_warp_assignedP5Stacki:
[----:B------:R-:W-:Y:S01]  /*0000*/  LDC R1, c[0x0][0x37c] ;  /* 0x0000df00ff017b82 */ /* 0x000fe20000000800 */
[----:B------:R-:W0:Y:S07]  /*0010*/  S2R R3, SR_TID.X ;  /* 0x0000000000037919 */ /* 0x000e2e0000002100 */
[----:B------:R-:W0:Y:S01]  /*0020*/  S2UR UR4, SR_CTAID.X ;  /* 0x00000000000479c3 */ /* 0x000e220000002500 */
[----:B------:R-:W1:Y:S07]  /*0030*/  LDCU UR5, c[0x0][0x388] ;  /* 0x00007100ff0577ac */ /* 0x000e6e0008000800 */
[----:B------:R-:W0:Y:S02]  /*0040*/  LDC R6, c[0x0][0x360] ;  /* 0x0000d800ff067b82 */ /* 0x000e240000000800 */
[----:B0-----:R-:W-:-:S05]  /*0050*/  IMAD R6, R6, UR4, R3 ;  /* 0x0000000406067c24 */ /* 0x001fca000f8e0203 */
[----:B-1----:R-:W-:-:S13]  /*0060*/  ISETP.GE.AND P0, PT, R6, UR5, PT ;  /* 0x0000000506007c0c */ /* 0x002fda000bf06270 */
[----:B------:R-:W-:Y:S05]  /*0070*/  @P0 EXIT ;  /* 0x000000000000094d */ /* 0x000fea0003800000 */
[----:B------:R-:W0:Y:S01]  /*0080*/  LDCU.64 UR6, c[0x0][0x380] ;  /* 0x00007000ff0677ac */ /* 0x000e220008000a00 */
[----:B------:R-:W-:Y:S01]  /*0090*/  SHF.R.S32.HI R3, RZ, 0x1f, R6 ;  /* 0x0000001fff037819 */ /* 0x000fe20000011406 */
[----:B------:R-:W-:-:S03]  /*00a0*/  UMOV UR4, 0x18 ;  /* 0x0000001800047882 */ /* 0x000fc60000000000 */
[----:B------:R-:W-:Y:S01]  /*00b0*/  LEA.HI R3, R3, R6, RZ, 0x5 ;  /* 0x0000000603037211 */ /* 0x000fe200078f28ff */
[----:B------:R-:W-:Y:S01]  /*00c0*/  UMOV UR5, 0x0 ;  /* 0x0000000000057882 */ /* 0x000fe20000000000 */
[----:B------:R-:W1:Y:S02]  /*00d0*/  LDCU.64 UR8, c[0x0][0x358] ;  /* 0x00006b00ff0877ac */ /* 0x000e640008000a00 */
[----:B------:R-:W-:-:S04]  /*00e0*/  SHF.R.U32.HI R3, RZ, 0x5, R3 ;  /* 0x00000005ff037819 */ /* 0x000fc80000011603 */
[----:B------:R-:W-:-:S04]  /*00f0*/  LOP3.LUT R3, R3, 0x1, RZ, 0xc0, !PT ;  /* 0x0000000103037812 */ /* 0x000fc800078ec0ff */
[----:B------:R-:W-:Y:S01]  /*0100*/  ISETP.NE.U32.AND P0, PT, R3, 0x1, PT ;  /* 0x000000010300780c */ /* 0x000fe20003f05070 */
[----:B0-----:R-:W-:-:S04]  /*0110*/  UIMAD.WIDE.U32 UR4, UR6, 0x1, UR4 ;  /* 0x00000001060478a5 */ /* 0x001fc8000f8e0004 */
[----:B------:R-:W-:Y:S02]  /*0120*/  UIADD3 UR6, UPT, UPT, UR5, UR7, URZ ;  /* 0x0000000705067290 */ /* 0x000fe4000fffe0ff */
[----:B------:R-:W-:Y:S02]  /*0130*/  IMAD.U32 R3, RZ, RZ, UR5 ;  /* 0x00000005ff037e24 */ /* 0x000fe4000f8e00ff */
[----:B------:R-:W-:Y:S02]  /*0140*/  IMAD.U32 R2, RZ, RZ, UR4 ;  /* 0x00000004ff027e24 */ /* 0x000fe4000f8e00ff */
[----:B------:R-:W-:Y:S02]  /*0150*/  IMAD.U32 R3, RZ, RZ, UR6 ;  /* 0x00000006ff037e24 */ /* 0x000fe4000f8e00ff */
[----:B-1----:R-:W-:Y:S05]  /*0160*/  @!P0 BRA `(.L_x_33) ;  /* 0x0000000800208947 */ /* 0x002fea0003800000 */
[----:B------:R-:W0:Y:S02]  /*0170*/  LDC.64 R8, c[0x0][0x380] ;  /* 0x0000e000ff087b82 */ /* 0x000e240000000a00 */
[----:B0-----:R-:W2:Y:S04]  /*0180*/  LD.E.64.STRONG.GPU R8, desc[UR8][R8.64+0x18] ;  /* 0x0000180808087980 */ /* 0x001ea8000c10fb00 */
[----:B--2---:R-:W-:Y:S02]  /*0190*/  CCTL.IVALL ;  /* 0x00000000ff00798f */ /* 0x004fe40002000000 */
[----:B------:R-:W0:Y:S01]  /*01a0*/  LDC.64 R4, c[0x0][0x380] ;  /* 0x0000e000ff047b82 */ /* 0x000e220000000a00 */
[----:B------:R-:W-:Y:S01]  /*01b0*/  BSSY B0, `(.L_x_34) ;  /* 0x000004d000007945 */ /* 0x000fe20003800000 */
[----:B------:R-:W-:-:S07]  /*01c0*/  IMAD.MOV.U32 R0, RZ, RZ, RZ ;  /* 0x000000ffff007224 */ /* 0x000fce00078e00ff */
.L_x_42:
        /* <DEDUP_REMOVED lines=11> */
.L_x_37:
[----:B------:R0:W2:Y:S04]  /*0280*/  LD.E.64.STRONG.GPU R16, desc[UR8][R2.64] ;  /* 0x0000000802107980 */ /* 0x0000a8000c10fb00 */
[----:B--2---:R-:W-:Y:S01]  /*0290*/  CCTL.IVALL ;  /* 0x00000000ff00798f */ /* 0x004fe20002000000 */
[----:B------:R-:W-:Y:S05]  /*02a0*/  BRA `(.L_x_39) ;  /* 0x0000000000287947 */ /* 0x000fea0003800000 */
.L_x_38:
        /* <DEDUP_REMOVED lines=10> */
.L_x_39:
[----:B------:R-:W-:Y:S05]  /*0350*/  BSYNC.RECONVERGENT B1 ;  /* 0x0000000000017941 */ /* 0x000fea0003800200 */
.L_x_36:
[----:B------:R-:W-:Y:S02]  /*0360*/  IMAD.MOV.U32 R8, RZ, RZ, R16 ;  /* 0x000000ffff087224 */ /* 0x000fe400078e0010 */
[----:B------:R-:W-:Y:S02]  /*0370*/  IMAD.MOV.U32 R9, RZ, RZ, R17 ;  /* 0x000000ffff097224 */ /* 0x000fe400078e0011 */
[----:B-1---5:R-:W-:Y:S02]  /*0380*/  IMAD.MOV.U32 R10, RZ, RZ, R13 ;  /* 0x000000ffff0a7224 */ /* 0x022fe400078e000d */
[----:B------:R-:W-:Y:S01]  /*0390*/  IMAD.MOV.U32 R11, RZ, RZ, R12 ;  /* 0x000000ffff0b7224 */ /* 0x000fe200078e000c */
[----:B------:R-:W-:Y:S06]  /*03a0*/  MEMBAR.ALL.GPU ;  /* 0x0000000000007992 */ /* 0x000fec000000a000 */
[----:B------:R-:W-:-:S00]  /*03b0*/  ERRBAR ;  /* 0x00000000000079ab */ /* 0x000fc00000000000 */
[----:B------:R-:W-:Y:S06]  /*03c0*/  CGAERRBAR ;  /* 0x00000000000075ab */ /* 0x000fec0000000000 */
[----:B------:R1:W2:Y:S04]  /*03d0*/  ATOM.E.CAS.64.STRONG.GPU P0, R8, [R2], R8, R10 ;  /* 0x000000080208738b */ /* 0x0002a8000010e50a */
[----:B--2---:R-:W-:Y:S01]  /*03e0*/  CCTL.IVALL ;  /* 0x00000000ff00798f */ /* 0x004fe20002000000 */
[----:B------:R-:W-:Y:S01]  /*03f0*/  BSSY.RECONVERGENT B1, `(.L_x_40) ;  /* 0x000000a000017945 */ /* 0x000fe20003800200 */
[----:B------:R-:W-:-:S02]  /*0400*/  IMAD.MOV.U32 R14, RZ, RZ, R8 ;  /* 0x000000ffff0e7224 */ /* 0x000fc400078e0008 */
[----:B------:R-:W-:Y:S01]  /*0410*/  IMAD.MOV.U32 R15, RZ, RZ, R9 ;  /* 0x000000ffff0f7224 */ /* 0x000fe200078e0009 */
[----:B-1----:R-:W-:Y:S06]  /*0420*/  @P0 BRA `(.L_x_41) ;  /* 0x0000000000180947 */ /* 0x002fec0003800000 */
[----:B------:R-:W2:Y:S02]  /*0430*/  LD.E.64 R14, [R2] ;  /* 0x00000000020e7980 */ /* 0x000ea40000100b00 */
[----:B--2---:R-:W-:-:S04]  /*0440*/  ISETP.EQ.U32.AND P0, PT, R14, R16, PT ;  /* 0x000000100e00720c */ /* 0x004fc80003f02070 */
[----:B------:R-:W-:-:S04]  /*0450*/  ISETP.EQ.U32.AND.EX P0, PT, R15, R17, PT, P0 ;  /* 0x000000110f00720c */ /* 0x000fc80003f02100 */
[----:B------:R-:W-:Y:S02]  /*0460*/  SEL R8, R13, R14, P0 ;  /* 0x0000000e0d087207 */ /* 0x000fe40000000000 */
[----:B------:R-:W-:-:S05]  /*0470*/  SEL R9, R12, R15, P0 ;  /* 0x0000000f0c097207 */ /* 0x000fca0000000000 */
[----:B------:R1:W-:Y:S02]  /*0480*/  ST.E.64 [R2], R8 ;  /* 0x0000000002007385 */ /* 0x0003e40000100b08 */
.L_x_41:
[----:B------:R-:W-:Y:S05]  /*0490*/  BSYNC.RECONVERGENT B1 ;  /* 0x0000000000017941 */ /* 0x000fea0003800200 */
.L_x_40:
        /* <DEDUP_REMOVED lines=8> */
.L_x_35:
        /* <DEDUP_REMOVED lines=8> */
[----:B0-----:R-:W-:Y:S01]  /*05a0*/  LOP3.LUT R12, R7, UR4, RZ, 0xc0, !PT ;  /* 0x00000004070c7c12 */ /* 0x001fe2000f8ec0ff */
[----:B------:R-:W-:-:S03]  /*05b0*/  IMAD.MOV.U32 R7, RZ, RZ, RZ ;  /* 0x000000ffff077224 */ /* 0x000fc600078e00ff */
[----:B------:R-:W0:Y:S01]  /*05c0*/  POPC R13, R12 ;  /* 0x0000000c000d7309 */ /* 0x000e220000000000 */
[----:B--2---:R-:W0:Y:S02]  /*05d0*/  SHFL.IDX PT, R10, R9, R10, 0x1f ;  /* 0x00001f0a090a7589 */ /* 0x004e2400000e0000 */
[----:B0-----:R-:W-:-:S05]  /*05e0*/  IMAD.IADD R13, R10, 0x1, R13 ;  /* 0x000000010a0d7824 */ /* 0x001fca00078e020d */
[----:B---3--:R-:W-:-:S13]  /*05f0*/  ISETP.GE.AND P0, PT, R13, R8, PT ;  /* 0x000000080d00720c */ /* 0x008fda0003f06270 */
[----:B------:R-:W-:Y:S05]  /*0600*/  @!P0 BRA `(.L_x_43) ;  /* 0x00000000001c8947 */ /* 0x000fea0003800000 */
[----:B------:R-:W-:Y:S02]  /*0610*/  VOTEU.ANY UR4, UPT, PT ;  /* 0x0000000000047886 */ /* 0x000fe400038e0100 */
[----:B------:R-:W-:Y:S02]  /*0620*/  UFLO.U32 UR5, UR4 ;  /* 0x00000004000572bd */ /* 0x000fe400080e0000 */
[----:B------:R-:W-:-:S04]  /*0630*/  UPOPC UR4, UR4 ;  /* 0x00000004000472bf */ /* 0x000fc80008000000 */
[----:B------:R-:W-:Y:S02]  /*0640*/  ISETP.EQ.U32.AND P0, PT, R11, UR5, PT ;  /* 0x000000050b007c0c */ /* 0x000fe4000bf02070 */
[----:B------:R-:W-:-:S11]  /*0650*/  IMAD R5, RZ, RZ, -UR4 ;  /* 0x80000004ff057e24 */ /* 0x000fd6000f8e02ff */
[----:B------:R-:W-:Y:S01]  /*0660*/  @P0 ATOM.E.ADD.S32.STRONG.GPU PT, RZ, desc[UR8][R2.64+-0xc], R5 ;  /* 0xfffff40502ff098a */ /* 0x000fe200081ef308 */
[----:B------:R-:W-:Y:S05]  /*0670*/  EXIT ;  /* 0x000000000000794d */ /* 0x000fea0003800000 */
.L_x_43:
[----:B------:R-:W-:Y:S05]  /*0680*/  BSYNC B0 ;  /* 0x0000000000007941 */ /* 0x000fea0003800000 */
.L_x_34:
[----:B------:R-:W-:-:S13]  /*0690*/  ISETP.NE.AND P0, PT, R13, -0x1, PT ;  /* 0xffffffff0d00780c */ /* 0x000fda0003f05270 */
[----:B------:R-:W-:Y:S05]  /*06a0*/  @!P0 EXIT ;  /* 0x000000000000894d */ /* 0x000fea0003800000 */
[----:B------:R-:W2:Y:S02]  /*06b0*/  LDG.E R8, desc[UR8][R4.64+0x8] ;  /* 0x0000080804087981 */ /* 0x000ea4000c1e1900 */
[----:B--2---:R-:W-:-:S13]  /*06c0*/  ISETP.GE.U32.AND P0, PT, R13, R8, PT ;  /* 0x000000080d00720c */ /* 0x004fda0003f06070 */
[----:B------:R-:W-:Y:S05]  /*06d0*/  @P0 EXIT ;  /* 0x000000000000094d */ /* 0x000fea0003800000 */
[----:B------:R-:W2:Y:S02]  /*06e0*/  LDG.E.64 R8, desc[UR8][R4.64] ;  /* 0x0000000804087981 */ /* 0x000ea4000c1e1b00 */
[----:B--2---:R-:W-:-:S04]  /*06f0*/  ISETP.NE.U32.AND P0, PT, R8, RZ, PT ;  /* 0x000000ff0800720c */ /* 0x004fc80003f05070 */
[----:B------:R-:W-:-:S13]  /*0700*/  ISETP.NE.AND.EX P0, PT, R9, RZ, PT, P0 ;  /* 0x000000ff0900720c */ /* 0x000fda0003f05300 */
[----:B------:R-:W-:Y:S05]  /*0710*/  @!P0 EXIT ;  /* 0x000000000000894d */ /* 0x000fea0003800000 */
[----:B------:R-:W-:Y:S01]  /*0720*/  IMAD.SHL.U32 R15, R13, 0x8, RZ ;  /* 0x000000080d0f7824 */ /* 0x000fe200078e00ff */
[----:B------:R-:W-:-:S04]  /*0730*/  SHF.R.U32.HI R17, RZ, 0x1d, R13 ;  /* 0x0000001dff117819 */ /* 0x000fc8000001160d */
[----:B------:R-:W-:Y:S01]  /*0740*/  IADD3 R8, P0, PT, R8, R15, RZ ;  /* 0x0000000f08087210 */ /* 0x000fe20007f1e0ff */
[----:B------:R-:W1:Y:S04]  /*0750*/  LDC.64 R10, c[0x0][0x380] ;  /* 0x0000e000ff0a7b82 */ /* 0x000e680000000a00 */
[----:B------:R-:W-:-:S05]  /*0760*/  IMAD.X R9, R9, 0x1, R17, P0 ;  /* 0x0000000109097824 */ /* 0x000fca00000e0611 */
[----:B------:R2:W-:Y:S04]  /*0770*/  ST.E desc[UR8][R8.64], R6 ;  /* 0x0000000608007985 */ /* 0x0005e8000c101908 */
[----:B------:R-:W3:Y:S04]  /*0780*/  LDG.E R12, desc[UR8][R4.64+0x8] ;  /* 0x00000808040c7981 */ /* 0x000ee8000c1e1900 */
[----:B-1----:R-:W5:Y:S01]  /*0790*/  LD.E.64.STRONG.GPU R10, desc[UR8][R10.64+0x10] ;  /* 0x000010080a0a7980 */ /* 0x002f62000c10fb00 */
[----:B---3--:R-:W-:-:S13]  /*07a0*/  ISETP.GE.U32.AND P0, PT, R13, R12, PT ;  /* 0x0000000c0d00720c */ /* 0x008fda0003f06070 */
[----:B--2---:R-:W-:Y:S05]  /*07b0*/  @P0 EXIT ;  /* 0x000000000000094d */ /* 0x004fea0003800000 */
[----:B------:R-:W2:Y:S02]  /*07c0*/  LDG.E.64 R4, desc[UR8][R4.64] ;  /* 0x0000000804047981 */ /* 0x000ea4000c1e1b00 */
[----:B--2---:R-:W-:-:S04]  /*07d0*/  ISETP.NE.U32.AND P0, PT, R4, RZ, PT ;  /* 0x000000ff0400720c */ /* 0x004fc80003f05070 */
[----:B------:R-:W-:-:S13]  /*07e0*/  ISETP.NE.AND.EX P0, PT, R5, RZ, PT, P0 ;  /* 0x000000ff0500720c */ /* 0x000fda0003f05300 */
[----:B------:R-:W-:Y:S05]  /*07f0*/  @!P0 EXIT ;  /* 0x000000000000894d */ /* 0x000fea0003800000 */
[----:B------:R-:W-:Y:S02]  /*0800*/  IADD3 R8, P0, PT, R4, R15, RZ ;  /* 0x0000000f04087210 */ /* 0x000fe40007f1e0ff */
[----:B------:R-:W-:Y:S01]  /*0810*/  LOP3.LUT R6, R0, R13, RZ, 0xfc, !PT ;  /* 0x0000000d00067212 */ /* 0x000fe200078efcff */
[----:B-----5:R-:W-:Y:S02]  /*0820*/  IMAD.MOV.U32 R13, RZ, RZ, R10 ;  /* 0x000000ffff0d7224 */ /* 0x020fe400078e000a */
[----:B------:R-:W-:Y:S02]  /*0830*/  IMAD.X R9, R5, 0x1, R17, P0 ;  /* 0x0000000105097824 */ /* 0x000fe400000e0611 */
[----:B------:R-:W-:-:S07]  /*0840*/  IMAD.MOV.U32 R0, RZ, RZ, R11 ;  /* 0x000000ffff007224 */ /* 0x000fce00078e000b */
.L_x_46:
[----:B-1----:R-:W-:Y:S01]  /*0850*/  IMAD.MOV.U32 R4, RZ, RZ, R13 ;  /* 0x000000ffff047224 */ /* 0x002fe200078e000d */
[----:B------:R-:W-:Y:S05]  /*0860*/  YIELD ;  /* 0x0000000000007946 */ /* 0x000fea0003800000 */
[----:B------:R-:W-:Y:S01]  /*0870*/  IMAD.MOV.U32 R5, RZ, RZ, R0 ;  /* 0x000000ffff057224 */ /* 0x000fe200078e0000 */
[----:B------:R1:W-:Y:S01]  /*0880*/  ST.E desc[UR8][R8.64+0x4], R13 ;  /* 0x0000040d08007985 */ /* 0x0003e2000c101908 */
        /* <DEDUP_REMOVED lines=15> */
.L_x_45:
[----:B------:R-:W-:Y:S05]  /*0980*/  BSYNC.RECONVERGENT B0 ;  /* 0x0000000000007941 */ /* 0x000fea0003800200 */
.L_x_44:
[----:B------:R-:W-:-:S04]  /*0990*/  ISETP.NE.U32.AND P0, PT, R10, R13, PT ;  /* 0x0000000d0a00720c */ /* 0x000fc80003f05070 */
[----:B------:R-:W-:-:S13]  /*09a0*/  ISETP.NE.AND.EX P0, PT, R11, R0, PT, P0 ;  /* 0x000000000b00720c */ /* 0x000fda0003f05300 */
[----:B------:R-:W-:Y:S05]  /*09b0*/  @!P0 EXIT ;  /* 0x000000000000894d */ /* 0x000fea0003800000 */
[----:B------:R-:W-:Y:S02]  /*09c0*/  IMAD.MOV.U32 R13, RZ, RZ, R10 ;  /* 0x000000ffff0d7224 */ /* 0x000fe400078e000a */
[----:B------:R-:W-:Y:S01]  /*09d0*/  IMAD.MOV.U32 R0, RZ, RZ, R11 ;  /* 0x000000ffff007224 */ /* 0x000fe200078e000b */
[----:B------:R-:W-:Y:S06]  /*09e0*/  BRA `(.L_x_46) ;  /* 0xfffffffc00987947 */ /* 0x000fec000383ffff */
.L_x_33:
[----:B------:R-:W0:Y:S02]  /*09f0*/  LDC.64 R4, c[0x0][0x380] ;  /* 0x0000e000ff047b82 */ /* 0x000e240000000a00 */
[----:B0-----:R-:W2:Y:S04]  /*0a00*/  LD.E.64.STRONG.GPU R4, desc[UR8][R4.64+0x10] ;  /* 0x0000100804047980 */ /* 0x001ea8000c10fb00 */
[----:B--2---:R-:W-:Y:S01]  /*0a10*/  CCTL.IVALL ;  /* 0x00000000ff00798f */ /* 0x004fe20002000000 */
[----:B------:R-:W-:Y:S01]  /*0a20*/  BSSY B0, `(.L_x_47) ;  /* 0x000003a000007945 */ /* 0x000fe20003800000 */
.L_x_55:
[----:B------:R-:W-:Y:S01]  /*0a30*/  ISETP.NE.AND P0, PT, R4, -0x1, PT ;  /* 0xffffffff0400780c */ /* 0x000fe20003f05270 */
[----:B------:R-:W-:Y:S05]  /*0a40*/  YIELD ;  /* 0x0000000000007946 */ /* 0x000fea0003800000 */
[----:B------:R-:W-:Y:S02]  /*0a50*/  IMAD.MOV.U32 R0, RZ, RZ, R4 ;  /* 0x000000ffff007224 */ /* 0x000fe400078e0004 */
[----:B------:R-:W-:Y:S02]  /*0a60*/  IMAD.MOV.U32 R10, RZ, RZ, RZ ;  /* 0x000000ffff0a7224 */ /* 0x000fe400078e00ff */
[----:B------:R-:W-:-:S03]  /*0a70*/  IMAD.MOV.U32 R6, RZ, RZ, RZ ;  /* 0x000000ffff067224 */ /* 0x000fc600078e00ff */
        /* <DEDUP_REMOVED lines=10> */
.L_x_50:
[----:B------:R0:W2:Y:S04]  /*0b20*/  LD.E.64.STRONG.GPU R12, desc[UR8][R2.64+-0x8] ;  /* 0xfffff808020c7980 */ /* 0x0000a8000c10fb00 */
[----:B--2---:R-:W-:Y:S01]  /*0b30*/  CCTL.IVALL ;  /* 0x00000000ff00798f */ /* 0x004fe20002000000 */
[----:B------:R-:W-:Y:S05]  /*0b40*/  BRA `(.L_x_52) ;  /* 0x0000000000287947 */ /* 0x000fea0003800000 */
.L_x_51:
        /* <DEDUP_REMOVED lines=10> */
.L_x_52:
[----:B------:R-:W-:Y:S05]  /*0bf0*/  BSYNC.RECONVERGENT B1 ;  /* 0x0000000000017941 */ /* 0x000fea0003800200 */
.L_x_49:
[----:B------:R-:W-:Y:S02]  /*0c00*/  IMAD.MOV.U32 R4, RZ, RZ, R12 ;  /* 0x000000ffff047224 */ /* 0x000fe400078e000c */
[----:B------:R-:W-:Y:S02]  /*0c10*/  IMAD.MOV.U32 R5, RZ, RZ, R13 ;  /* 0x000000ffff057224 */ /* 0x000fe400078e000d */
[----:B-1---5:R-:W-:Y:S02]  /*0c20*/  IMAD.MOV.U32 R6, RZ, RZ, R15 ;  /* 0x000000ffff067224 */ /* 0x022fe400078e000f */
[----:B------:R-:W-:Y:S01]  /*0c30*/  IMAD.MOV.U32 R7, RZ, RZ, R8 ;  /* 0x000000ffff077224 */ /* 0x000fe200078e0008 */
[----:B------:R-:W-:Y:S06]  /*0c40*/  MEMBAR.ALL.GPU ;  /* 0x0000000000007992 */ /* 0x000fec000000a000 */
[----:B------:R-:W-:-:S00]  /*0c50*/  ERRBAR ;  /* 0x00000000000079ab */ /* 0x000fc00000000000 */
[----:B------:R-:W-:Y:S06]  /*0c60*/  CGAERRBAR ;  /* 0x00000000000075ab */ /* 0x000fec0000000000 */
[----:B------:R1:W2:Y:S04]  /*0c70*/  ATOM.E.CAS.64.STRONG.GPU P0, R4, [R2+-0x8], R4, R6 ;  /* 0xfffff8040204738b */ /* 0x0002a8000010e506 */
[----:B--2---:R-:W-:Y:S01]  /*0c80*/  CCTL.IVALL ;  /* 0x00000000ff00798f */ /* 0x004fe20002000000 */
[----:B------:R-:W-:Y:S01]  /*0c90*/  BSSY.RECONVERGENT B1, `(.L_x_53) ;  /* 0x000000a000017945 */ /* 0x000fe20003800200 */
[----:B------:R-:W-:-:S02]  /*0ca0*/  IMAD.MOV.U32 R10, RZ, RZ, R4 ;  /* 0x000000ffff0a7224 */ /* 0x000fc400078e0004 */
[----:B------:R-:W-:Y:S01]  /*0cb0*/  IMAD.MOV.U32 R11, RZ, RZ, R5 ;  /* 0x000000ffff0b7224 */ /* 0x000fe200078e0005 */
[----:B-1----:R-:W-:Y:S06]  /*0cc0*/  @P0 BRA `(.L_x_54) ;  /* 0x0000000000180947 */ /* 0x002fec0003800000 */
[----:B------:R-:W2:Y:S02]  /*0cd0*/  LD.E.64 R10, [R2+-0x8] ;  /* 0xfffffff8020a7980 */ /* 0x000ea40000100b00 */
[----:B--2---:R-:W-:-:S04]  /*0ce0*/  ISETP.EQ.U32.AND P0, PT, R10, R12, PT ;  /* 0x0000000c0a00720c */ /* 0x004fc80003f02070 */
[----:B------:R-:W-:-:S04]  /*0cf0*/  ISETP.EQ.U32.AND.EX P0, PT, R11, R13, PT, P0 ;  /* 0x0000000d0b00720c */ /* 0x000fc80003f02100 */
[----:B------:R-:W-:Y:S02]  /*0d00*/  SEL R4, R15, R10, P0 ;  /* 0x0000000a0f047207 */ /* 0x000fe40000000000 */
[----:B------:R-:W-:-:S05]  /*0d10*/  SEL R5, R8, R11, P0 ;  /* 0x0000000b08057207 */ /* 0x000fca0000000000 */
[----:B------:R1:W-:Y:S02]  /*0d20*/  ST.E.64 [R2+-0x8], R4 ;  /* 0xfffffff802007385 */ /* 0x0003e40000100b04 */
.L_x_54:
[----:B------:R-:W-:Y:S05]  /*0d30*/  BSYNC.RECONVERGENT B1 ;  /* 0x0000000000017941 */ /* 0x000fea0003800200 */
.L_x_53:
[----:B------:R-:W-:Y:S01]  /*0d40*/  ISETP.NE.U32.AND P0, PT, R10, R12, PT ;  /* 0x0000000c0a00720c */ /* 0x000fe20003f05070 */
[----:B-1----:R-:W-:Y:S02]  /*0d50*/  IMAD.MOV.U32 R4, RZ, RZ, R10 ;  /* 0x000000ffff047224 */ /* 0x002fe400078e000a */
[----:B------:R-:W-:Y:S01]  /*0d60*/  IMAD.MOV.U32 R5, RZ, RZ, R11 ;  /* 0x000000ffff057224 */ /* 0x000fe200078e000b */
[----:B------:R-:W-:-:S13]  /*0d70*/  ISETP.NE.AND.EX P0, PT, R11, R13, PT, P0 ;  /* 0x0000000d0b00720c */ /* 0x000fda0003f05300 */
[----:B------:R-:W-:Y:S05]  /*0d80*/  @P0 BRA `(.L_x_55) ;  /* 0xfffffffc00280947 */ /* 0x000fea000383ffff */
[----:B------:R-:W-:Y:S01]  /*0d90*/  IADD3 R10, P0, PT, RZ, RZ, RZ ;  /* 0x000000ffff0a7210 */ /* 0x000fe20007f1e0ff */
[----:B------:R-:W-:-:S03]  /*0da0*/  IMAD.MOV.U32 R7, RZ, RZ, R12 ;  /* 0x000000ffff077224 */ /* 0x000fc600078e000c */
[----:B------:R-:W-:-:S09]  /*0db0*/  IADD3.X R6, PT, PT, R13, 0x1, RZ, P0, !PT ;  /* 0x000000010d067810 */ /* 0x000fd200007fe4ff */
.L_x_48:
[----:B------:R-:W-:Y:S05]  /*0dc0*/  BSYNC B0 ;  /* 0x0000000000007941 */ /* 0x000fea0003800000 */
.L_x_47:
[----:B------:R-:W-:-:S04]  /*0dd0*/  ISETP.NE.AND P0, PT, R7, -0x1, PT ;  /* 0xffffffff0700780c */ /* 0x000fc80003f05270 */
[----:B------:R-:W-:-:S13]  /*0de0*/  ISETP.EQ.OR P0, PT, R0, -0x1, !P0 ;  /* 0xffffffff0000780c */ /* 0x000fda0004702670 */
[----:B------:R-:W-:Y:S05]  /*0df0*/  @P0 EXIT ;  /* 0x000000000000094d */ /* 0x000fea0003800000 */
[----:B------:R-:W1:Y:S02]  /*0e00*/  LDC.64 R4, c[0x0][0x380] ;  /* 0x0000e000ff047b82 */ /* 0x000e640000000a00 */
[----:B-1----:R-:W2:Y:S02]  /*0e10*/  LDG.E R0, desc[UR8][R4.64+0x8] ;  /* 0x0000080804007981 */ /* 0x002ea4000c1e1900 */
[----:B--2---:R-:W-:-:S13]  /*0e20*/  ISETP.GE.U32.AND P0, PT, R7, R0, PT ;  /* 0x000000000700720c */ /* 0x004fda0003f06070 */
[----:B------:R-:W-:Y:S05]  /*0e30*/  @P0 EXIT ;  /* 0x000000000000094d */ /* 0x000fea0003800000 */
[----:B------:R-:W2:Y:S02]  /*0e40*/  LDG.E.64 R4, desc[UR8][R4.64] ;  /* 0x0000000804047981 */ /* 0x000ea4000c1e1b00 */
[----:B--2---:R-:W-:-:S04]  /*0e50*/  ISETP.NE.U32.AND P0, PT, R4, RZ, PT ;  /* 0x000000ff0400720c */ /* 0x004fc80003f05070 */
[----:B------:R-:W-:-:S13]  /*0e60*/  ISETP.NE.AND.EX P0, PT, R5, RZ, PT, P0 ;  /* 0x000000ff0500720c */ /* 0x000fda0003f05300 */
[----:B------:R-:W-:Y:S05]  /*0e70*/  @!P0 EXIT ;  /* 0x000000000000894d */ /* 0x000fea0003800000 */
[----:B------:R-:W1:Y:S02]  /*0e80*/  LDC.64 R8, c[0x0][0x380] ;  /* 0x0000e000ff087b82 */ /* 0x000e640000000a00 */
[----:B-1----:R-:W5:Y:S01]  /*0e90*/  LD.E.64.STRONG.GPU R8, desc[UR8][R8.64+0x18] ;  /* 0x0000180808087980 */ /* 0x002f62000c10fb00 */
[----:B------:R-:W-:Y:S01]  /*0ea0*/  IMAD.WIDE.U32 R12, R7, 0x8, R4 ;  /* 0x00000008070c7825 */ /* 0x000fe200078e0004 */
[----:B------:R-:W-:-:S07]  /*0eb0*/  LOP3.LUT R10, R10, R7, RZ, 0xfc, !PT ;  /* 0x000000070a0a7212 */ /* 0x000fce00078efcff */
.L_x_58:
[----:B------:R-:W-:Y:S01]  /*0ec0*/  IMAD.MOV.U32 R11, RZ, RZ, R6 ;  /* 0x000000ffff0b7224 */ /* 0x000fe200078e0006 */
[----:B------:R-:W-:Y:S05]  /*0ed0*/  YIELD ;  /* 0x0000000000007946 */ /* 0x000fea0003800000 */
[----:B-1---5:R1:W-:Y:S01]  /*0ee0*/  ST.E desc[UR8][R12.64+0x4], R8 ;  /* 0x000004080c007985 */ /* 0x0223e2000c101908 */
[----:B------:R-:W-:Y:S06]  /*0ef0*/  MEMBAR.ALL.GPU ;  /* 0x0000000000007992 */ /* 0x000fec000000a000 */
[----:B------:R-:W-:-:S00]  /*0f00*/  ERRBAR ;  /* 0x00000000000079ab */ /* 0x000fc00000000000 */
[----:B------:R-:W-:Y:S06]  /*0f10*/  CGAERRBAR ;  /* 0x00000000000075ab */ /* 0x000fec0000000000 */
[----:B------:R2:W3:Y:S04]  /*0f20*/  ATOM.E.CAS.64.STRONG.GPU P0, R4, [R2], R8, R10 ;  /* 0x000000080204738b */ /* 0x0004e8000010e50a */
[----:B---3--:R-:W-:Y:S01]  /*0f30*/  CCTL.IVALL ;  /* 0x00000000ff00798f */ /* 0x008fe20002000000 */
[----:B------:R-:W-:Y:S01]  /*0f40*/  BSSY.RECONVERGENT B0, `(.L_x_56) ;  /* 0x000000a000007945 */ /* 0x000fe20003800200 */
[----:B------:R-:W-:-:S02]  /*0f50*/  IMAD.MOV.U32 R14, RZ, RZ, R4 ;  /* 0x000000ffff0e7224 */ /* 0x000fc400078e0004 */
[----:B------:R-:W-:Y:S01]  /*0f60*/  IMAD.MOV.U32 R15, RZ, RZ, R5 ;  /* 0x000000ffff0f7224 */ /* 0x000fe200078e0005 */
[----:B-12---:R-:W-:Y:S06]  /*0f70*/  @P0 BRA `(.L_x_57) ;  /* 0x0000000000180947 */ /* 0x006fec0003800000 */
[----:B------:R-:W2:Y:S02]  /*0f80*/  LD.E.64 R14, [R2] ;  /* 0x00000000020e7980 */ /* 0x000ea40000100b00 */
[----:B--2---:R-:W-:-:S04]  /*0f90*/  ISETP.EQ.U32.AND P0, PT, R14, R8, PT ;  /* 0x000000080e00720c */ /* 0x004fc80003f02070 */
[----:B------:R-:W-:-:S04]  /*0fa0*/  ISETP.EQ.U32.AND.EX P0, PT, R15, R9, PT, P0 ;  /* 0x000000090f00720c */ /* 0x000fc80003f02100 */
[----:B------:R-:W-:Y:S02]  /*0fb0*/  SEL R4, R10, R14, P0 ;  /* 0x0000000e0a047207 */ /* 0x000fe40000000000 */
[----:B------:R-:W-:-:S05]  /*0fc0*/  SEL R5, R6, R15, P0 ;  /* 0x0000000f06057207 */ /* 0x000fca0000000000 */
[----:B------:R1:W-:Y:S02]  /*0fd0*/  ST.E.64 [R2], R4 ;  /* 0x0000000002007385 */ /* 0x0003e40000100b04 */
.L_x_57:
[----:B------:R-:W-:Y:S05]  /*0fe0*/  BSYNC.RECONVERGENT B0 ;  /* 0x0000000000007941 */ /* 0x000fea0003800200 */
.L_x_56:
[----:B------:R-:W-:Y:S01]  /*0ff0*/  ISETP.NE.U32.AND P0, PT, R14, R8, PT ;  /* 0x000000080e00720c */ /* 0x000fe20003f05070 */
[----:B------:R-:W-:-:S03]  /*1000*/  IMAD.MOV.U32 R8, RZ, RZ, R14 ;  /* 0x000000ffff087224 */ /* 0x000fc600078e000e */
[----:B------:R-:W-:Y:S01]  /*1010*/  ISETP.NE.AND.EX P0, PT, R15, R9, PT, P0 ;  /* 0x000000090f00720c */ /* 0x000fe20003f05300 */
[----:B------:R-:W-:-:S12]  /*1020*/  IMAD.MOV.U32 R9, RZ, RZ, R15 ;  /* 0x000000ffff097224 */ /* 0x000fd800078e000f */
[----:B------:R-:W-:Y:S05]  /*1030*/  @P0 BRA `(.L_x_58) ;  /* 0xfffffffc00a00947 */ /* 0x000fea000383ffff */
[----:B------:R-:W-:Y:S05]  /*1040*/  EXIT ;  /* 0x000000000000794d */ /* 0x000fea0003800000 */
.L_x_59:
        /* <DEDUP_REMOVED lines=11> */
.L_x_90:


//--------------------- .text._Z17stack_test_kernelP5StackiPbS1_Pi --------------------------
	.section	.text._Z17stack_test_kernelP5StackiPbS1_Pi,"ax",@progbits
	.align	128
        .global         _Z17stack_test_kernelP5StackiPbS1_Pi
        .type           _Z17stack_test_kernelP5StackiPbS1_Pi,@function
        .size           _Z17stack_test_kernelP5StackiPbS1_Pi,(.L_x_91 - _Z17stack_test_kernelP5StackiPbS1_Pi)
        .other          _Z17stack_test_kernelP5StackiPbS1_Pi,@"STO_CUDA_ENTRY STV_DEFAULT"
_Z17stack_test_kernelP5StackiPbS1_Pi:
.text._Z17stack_test_kernelP5StackiPbS1_Pi:
        /* <DEDUP_REMOVED lines=9> */
[----:B------:R-:W-:Y:S01]  /*0090*/  LOP3.LUT R2, R0, 0x1, RZ, 0xc0, !PT ;  /* 0x0000000100027812 */ /* 0x000fe200078ec0ff */
[----:B------:R-:W-:Y:S01]  /*00a0*/  UMOV UR4, 0x18 ;  /* 0x0000001800047882 */ /* 0x000fe20000000000 */
[----:B------:R-:W-:Y:S02]  /*00b0*/  UMOV UR5, 0x0 ;  /* 0x0000000000057882 */ /* 0x000fe40000000000 */
[----:B------:R-:W-:Y:S01]  /*00c0*/  ISETP.NE.U32.AND P0, PT, R2, 0x1, PT ;  /* 0x000000010200780c */ /* 0x000fe20003f05070 */
[----:B------:R-:W1:Y:S01]  /*00d0*/  LDCU.64 UR8, c[0x0][0x358] ;  /* 0x00006b00ff0877ac */ /* 0x000e620008000a00 */
[----:B0-----:R-:W-:-:S04]  /*00e0*/  UIMAD.WIDE.U32 UR4, UR6, 0x1, UR4 ;  /* 0x00000001060478a5 */ /* 0x001fc8000f8e0004 */
[----:B------:R-:W-:Y:S02]  /*00f0*/  UIADD3 UR6, UPT, UPT, UR5, UR7, URZ ;  /* 0x0000000705067290 */ /* 0x000fe4000fffe0ff */
[----:B------:R-:W-:Y:S02]  /*0100*/  IMAD.U32 R3, RZ, RZ, UR5 ;  /* 0x00000005ff037e24 */ /* 0x000fe4000f8e00ff */
[----:B------:R-:W-:Y:S02]  /*0110*/  IMAD.U32 R2, RZ, RZ, UR4 ;  /* 0x00000004ff027e24 */ /* 0x000fe4000f8e00ff */
[----:B------:R-:W-:Y:S01]  /*0120*/  IMAD.U32 R3, RZ, RZ, UR6 ;  /* 0x00000006ff037e24 */ /* 0x000fe2000f8e00ff */
[----:B-1----:R-:W-:Y:S06]  /*0130*/  @!P0 BRA `(.L_x_60) ;  /* 0x00000008004c8947 */ /* 0x002fec0003800000 */
[----:B------:R-:W0:Y:S02]  /*0140*/  LDC.64 R8, c[0x0][0x380] ;  /* 0x0000e000ff087b82 */ /* 0x000e240000000a00 */
[----:B0-----:R-:W2:Y:S04]  /*0150*/  LD.E.64.STRONG.GPU R8, desc[UR8][R8.64+0x18] ;  /* 0x0000180808087980 */ /* 0x001ea8000c10fb00 */
[----:B--2---:R-:W-:Y:S02]  /*0160*/  CCTL.IVALL ;  /* 0x00000000ff00798f */ /* 0x004fe40002000000 */
[----:B------:R-:W0:Y:S01]  /*0170*/  LDC.64 R4, c[0x0][0x380] ;  /* 0x0000e000ff047b82 */ /* 0x000e220000000a00 */
[----:B------:R-:W-:Y:S01]  /*0180*/  BSSY B0, `(.L_x_61) ;  /* 0x0000085000007945 */ /* 0x000fe20003800000 */
[----:B------:R-:W-:-:S07]  /*0190*/  IMAD.MOV.U32 R6, RZ, RZ, RZ ;  /* 0x000000ffff067224 */ /* 0x000fce00078e00ff */
.L_x_69:
        /* <DEDUP_REMOVED lines=11> */
.L_x_64:
[----:B------:R0:W2:Y:S04]  /*0250*/  LD.E.64.STRONG.GPU R16, desc[UR8][R2.64] ;  /* 0x0000000802107980 */ /* 0x0000a8000c10fb00 */
[----:B--2---:R-:W-:Y:S01]  /*0260*/  CCTL.IVALL ;  /* 0x00000000ff00798f */ /* 0x004fe20002000000 */
[----:B------:R-:W-:Y:S05]  /*0270*/  BRA `(.L_x_66) ;  /* 0x0000000000287947 */ /* 0x000fea0003800000 */
.L_x_65:
        /* <DEDUP_REMOVED lines=10> */
.L_x_66:
[----:B------:R-:W-:Y:S05]  /*0320*/  BSYNC.RECONVERGENT B1 ;  /* 0x0000000000017941 */ /* 0x000fea0003800200 */
.L_x_63:
        /* <DEDUP_REMOVED lines=19> */
.L_x_68:
[----:B------:R-:W-:Y:S05]  /*0460*/  BSYNC.RECONVERGENT B1 ;  /* 0x0000000000017941 */ /* 0x000fea0003800200 */
.L_x_67:
        /* <DEDUP_REMOVED lines=8> */
.L_x_62:
        /* <DEDUP_REMOVED lines=9> */
[----:B------:R-:W-:-:S05]  /*0580*/  IMAD.MOV.U32 R7, RZ, RZ, RZ ;  /* 0x000000ffff077224 */ /* 0x000fca00078e00ff */
        /* <DEDUP_REMOVED lines=13> */
.L_x_70:
        /* <DEDUP_REMOVED lines=15> */
[----:B------:R2:W-:Y:S04]  /*0750*/  ST.E desc[UR8][R10.64], R0 ;  /* 0x000000000a007985 */ /* 0x0005e8000c101908 */
        /* <DEDUP_REMOVED lines=11> */
[----:B------:R-:W-:Y:S01]  /*0810*/  LOP3.LUT R6, R6, R9, RZ, 0xfc, !PT ;  /* 0x0000000906067212 */ /* 0x000fe200078efcff */
[----:B------:R-:W-:Y:S02]  /*0820*/  IMAD.MOV.U32 R9, RZ, RZ, R12 ;  /* 0x000000ffff097224 */ /* 0x000fe400078e000c */
[----:B------:R-:W-:-:S08]  /*0830*/  IMAD.X R11, R5, 0x1, R17, P0 ;  /* 0x00000001050b7824 */ /* 0x000fd000000e0611 */
.L_x_74:
        /* <DEDUP_REMOVED lines=19> */
.L_x_73:
[----:B------:R-:W-:Y:S05]  /*0970*/  BSYNC.RECONVERGENT B1 ;  /* 0x0000000000017941 */ /* 0x000fea0003800200 */
.L_x_72:
[----:B------:R-:W-:Y:S01]  /*0980*/  ISETP.NE.U32.AND P0, PT, R12, R9, PT ;  /* 0x000000090c00720c */ /* 0x000fe20003f05070 */
[----:B------:R-:W-:-:S03]  /*0990*/  IMAD.MOV.U32 R9, RZ, RZ, R12 ;  /* 0x000000ffff097224 */ /* 0x000fc600078e000c */
[----:B------:R-:W-:Y:S01]  /*09a0*/  ISETP.NE.AND.EX P0, PT, R13, R14, PT, P0 ;  /* 0x0000000e0d00720c */ /* 0x000fe20003f05300 */
[----:B------:R-:W-:-:S12]  /*09b0*/  IMAD.MOV.U32 R14, RZ, RZ, R13 ;  /* 0x000000ffff0e7224 */ /* 0x000fd800078e000d */
[----:B------:R-:W-:Y:S05]  /*09c0*/  @P0 BRA `(.L_x_74) ;  /* 0xfffffffc009c0947 */ /* 0x000fea000383ffff */
.L_x_71:
[----:B------:R-:W-:Y:S05]  /*09d0*/  BSYNC B0 ;  /* 0x0000000000007941 */ /* 0x000fea0003800000 */
.L_x_61:
[----:B------:R-:W2:Y:S02]  /*09e0*/  LDCU.64 UR4, c[0x0][0x390] ;  /* 0x00007200ff0477ac */ /* 0x000ea40008000a00 */
[----:B--2---:R-:W-:-:S04]  /*09f0*/  ISETP.NE.U32.AND P0, PT, RZ, UR4, PT ;  /* 0x00000004ff007c0c */ /* 0x004fc8000bf05070 */
[----:B------:R-:W-:-:S13]  /*0a00*/  ISETP.NE.AND.EX P0, PT, RZ, UR5, PT, P0 ;  /* 0x00000005ff007c0c */ /* 0x000fda000bf05300 */
[----:B------:R-:W-:Y:S05]  /*0a10*/  @!P0 EXIT ;  /* 0x000000000000894d */ /* 0x000fea0003800000 */
[----:B------:R-:W-:-:S04]  /*0a20*/  SHF.R.S32.HI R0, RZ, 0x1, R0 ;  /* 0x00000001ff007819 */ /* 0x000fc80000011400 */
[----:B01----:R-:W-:-:S04]  /*0a30*/  IADD3 R2, P0, PT, R0, UR4, RZ ;  /* 0x0000000400027c10 */ /* 0x003fc8000ff1e0ff */
[----:B------:R-:W-:-:S05]  /*0a40*/  LEA.HI.X.SX32 R3, R0, UR5, 0x1, P0 ;  /* 0x0000000500037c11 */ /* 0x000fca00080f0eff */
[----:B------:R-:W-:Y:S01]  /*0a50*/  STG.E.U8 desc[UR8][R2.64], R8 ;  /* 0x0000000802007986 */ /* 0x000fe2000c101108 */
[----:B------:R-:W-:Y:S05]  /*0a60*/  EXIT ;  /* 0x000000000000794d */ /* 0x000fea0003800000 */
.L_x_60:
[----:B------:R-:W0:Y:S02]  /*0a70*/  LDC.64 R6, c[0x0][0x380] ;  /* 0x0000e000ff067b82 */ /* 0x000e240000000a00 */
[----:B0-----:R-:W2:Y:S04]  /*0a80*/  LD.E.64.STRONG.GPU R6, desc[UR8][R6.64+0x10] ;  /* 0x0000100806067980 */ /* 0x001ea8000c10fb00 */
[----:B--2---:R-:W-:Y:S01]  /*0a90*/  CCTL.IVALL ;  /* 0x00000000ff00798f */ /* 0x004fe20002000000 */
[----:B------:R-:W-:Y:S04]  /*0aa0*/  BSSY B1, `(.L_x_75) ;  /* 0x000006a000017945 */ /* 0x000fe80003800000 */
[----:B------:R-:W-:Y:S01]  /*0ab0*/  BSSY B0, `(.L_x_76) ;  /* 0x0000039000007945 */ /* 0x000fe20003800000 */
.L_x_84:
[----:B------:R-:W-:Y:S01]  /*0ac0*/  ISETP.NE.AND P1, PT, R6, -0x1, PT ;  /* 0xffffffff0600780c */ /* 0x000fe20003f25270 */
[----:B------:R-:W-:Y:S05]  /*0ad0*/  YIELD ;  /* 0x0000000000007946 */ /* 0x000fea0003800000 */
[----:B------:R-:W-:Y:S01]  /*0ae0*/  PLOP3.LUT P0, PT, PT, PT, PT, 0x8, 0x80 ;  /* 0x000000000080781c */ /* 0x000fe20003f0e170 */
[----:B------:R-:W-:Y:S01]  /*0af0*/  IMAD.MOV.U32 R8, RZ, RZ, -0x1 ;  /* 0xffffffffff087424 */ /* 0x000fe200078e00ff */
[----:B------:R-:W-:-:S05]  /*0b00*/  PRMT R9, RZ, 0x7610, R9 ;  /* 0x00007610ff097816 */ /* 0x000fca0000000009 */
[----:B------:R-:W-:Y:S05]  /*0b10*/  @!P1 BREAK B0 ;  /* 0x0000000000009942 */ /* 0x000fea0003800000 */
[----:B-1----:R-:W-:Y:S05]  /*0b20*/  @!P1 BRA `(.L_x_77) ;  /* 0x0000000400849947 */ /* 0x002fea0003800000 */
        /* <DEDUP_REMOVED lines=9> */
.L_x_79:
[----:B------:R1:W2:Y:S04]  /*0bc0*/  LD.E.64.STRONG.GPU R4, desc[UR8][R2.64+-0x8] ;  /* 0xfffff80802047980 */ /* 0x0002a8000c10fb00 */
[----:B--2---:R-:W-:Y:S01]  /*0bd0*/  CCTL.IVALL ;  /* 0x00000000ff00798f */ /* 0x004fe20002000000 */
[----:B------:R-:W-:Y:S05]  /*0be0*/  BRA `(.L_x_81) ;  /* 0x0000000000287947 */ /* 0x000fea0003800000 */
.L_x_80:
        /* <DEDUP_REMOVED lines=10> */
.L_x_81:
[----:B------:R-:W-:Y:S05]  /*0c90*/  BSYNC.RECONVERGENT B2 ;  /* 0x0000000000027941 */ /* 0x000fea0003800200 */
.L_x_78:
[----:B-----5:R-:W-:Y:S02]  /*0ca0*/  IMAD.MOV.U32 R6, RZ, RZ, R15 ;  /* 0x000000ffff067224 */ /* 0x020fe400078e000f */
[----:B------:R-:W-:Y:S01]  /*0cb0*/  IMAD.MOV.U32 R7, RZ, RZ, R14 ;  /* 0x000000ffff077224 */ /* 0x000fe200078e000e */
[----:B------:R-:W-:Y:S06]  /*0cc0*/  MEMBAR.ALL.GPU ;  /* 0x0000000000007992 */ /* 0x000fec000000a000 */
[----:B------:R-:W-:-:S00]  /*0cd0*/  ERRBAR ;  /* 0x00000000000079ab */ /* 0x000fc00000000000 */
[----:B------:R-:W-:Y:S06]  /*0ce0*/  CGAERRBAR ;  /* 0x00000000000075ab */ /* 0x000fec0000000000 */
[----:B------:R2:W3:Y:S04]  /*0cf0*/  ATOM.E.CAS.64.STRONG.GPU P1, R6, [R2+-0x8], R4, R6 ;  /* 0xfffff8040206738b */ /* 0x0004e8000012e506 */
[----:B---3--:R-:W-:Y:S01]  /*0d00*/  CCTL.IVALL ;  /* 0x00000000ff00798f */ /* 0x008fe20002000000 */
[----:B------:R-:W-:Y:S01]  /*0d10*/  BSSY.RECONVERGENT B2, `(.L_x_82) ;  /* 0x000000a000027945 */ /* 0x000fe20003800200 */
[----:B0-----:R-:W-:-:S02]  /*0d20*/  IMAD.MOV.U32 R12, RZ, RZ, R6 ;  /* 0x000000ffff0c7224 */ /* 0x001fc400078e0006 */
[----:B------:R-:W-:Y:S01]  /*0d30*/  IMAD.MOV.U32 R13, RZ, RZ, R7 ;  /* 0x000000ffff0d7224 */ /* 0x000fe200078e0007 */
[----:B--2---:R-:W-:Y:S06]  /*0d40*/  @P1 BRA `(.L_x_83) ;  /* 0x0000000000181947 */ /* 0x004fec0003800000 */
[----:B------:R-:W2:Y:S02]  /*0d50*/  LD.E.64 R12, [R2+-0x8] ;  /* 0xfffffff8020c7980 */ /* 0x000ea40000100b00 */
[----:B--2---:R-:W-:-:S04]  /*0d60*/  ISETP.EQ.U32.AND P1, PT, R12, R4, PT ;  /* 0x000000040c00720c */ /* 0x004fc80003f22070 */
[----:B------:R-:W-:-:S04]  /*0d70*/  ISETP.EQ.U32.AND.EX P1, PT, R13, R5, PT, P1 ;  /* 0x000000050d00720c */ /* 0x000fc80003f22110 */
[----:B------:R-:W-:Y:S02]  /*0d80*/  SEL R6, R15, R12, P1 ;  /* 0x0000000c0f067207 */ /* 0x000fe40000800000 */
[----:B------:R-:W-:-:S05]  /*0d90*/  SEL R7, R14, R13, P1 ;  /* 0x0000000d0e077207 */ /* 0x000fca0000800000 */
[----:B------:R0:W-:Y:S02]  /*0da0*/  ST.E.64 [R2+-0x8], R6 ;  /* 0xfffffff802007385 */ /* 0x0001e40000100b06 */
.L_x_83:
[----:B------:R-:W-:Y:S05]  /*0db0*/  BSYNC.RECONVERGENT B2 ;  /* 0x0000000000027941 */ /* 0x000fea0003800200 */
.L_x_82:
[----:B------:R-:W-:Y:S01]  /*0dc0*/  ISETP.NE.U32.AND P1, PT, R12, R4, PT ;  /* 0x000000040c00720c */ /* 0x000fe20003f25070 */
[----:B0-----:R-:W-:Y:S02]  /*0dd0*/  IMAD.MOV.U32 R6, RZ, RZ, R12 ;  /* 0x000000ffff067224 */ /* 0x001fe400078e000c */
[----:B------:R-:W-:Y:S01]  /*0de0*/  IMAD.MOV.U32 R7, RZ, RZ, R13 ;  /* 0x000000ffff077224 */ /* 0x000fe200078e000d */
[----:B------:R-:W-:-:S13]  /*0df0*/  ISETP.NE.AND.EX P1, PT, R13, R5, PT, P1 ;  /* 0x000000050d00720c */ /* 0x000fda0003f25310 */
[----:B------:R-:W-:Y:S05]  /*0e00*/  @P1 BRA `(.L_x_84) ;  /* 0xfffffffc002c1947 */ /* 0x000fea000383ffff */
[----:B------:R-:W-:-:S13]  /*0e10*/  ISETP.NE.AND P1, PT, R4, -0x1, PT ;  /* 0xffffffff0400780c */ /* 0x000fda0003f25270 */
[----:B------:R-:W-:Y:S05]  /*0e20*/  @!P1 BREAK B0 ;  /* 0x0000000000009942 */ /* 0x000fea0003800000 */
[----:B------:R-:W-:Y:S05]  /*0e30*/  @!P1 BRA `(.L_x_77) ;  /* 0x0000000000c09947 */ /* 0x000fea0003800000 */
[----:B------:R-:W-:Y:S05]  /*0e40*/  BSYNC B0 ;  /* 0x0000000000007941 */ /* 0x000fea0003800000 */
.L_x_76:
[----:B------:R-:W2:Y:S02]  /*0e50*/  LDG.E R7, desc[UR8][R10.64+0x8] ;  /* 0x000008080a077981 */ /* 0x000ea4000c1e1900 */
[----:B--2---:R-:W-:-:S13]  /*0e60*/  ISETP.GT.U32.AND P1, PT, R7, R4, PT ;  /* 0x000000040700720c */ /* 0x004fda0003f24070 */
[----:B------:R-:W-:Y:S05]  /*0e70*/  @!P1 BRA `(.L_x_77) ;  /* 0x0000000000b09947 */ /* 0x000fea0003800000 */
[----:B------:R-:W2:Y:S02]  /*0e80*/  LDG.E.64 R10, desc[UR8][R10.64] ;  /* 0x000000080a0a7981 */ /* 0x000ea4000c1e1b00 */
[----:B--2---:R-:W-:-:S04]  /*0e90*/  ISETP.NE.U32.AND P1, PT, R10, RZ, PT ;  /* 0x000000ff0a00720c */ /* 0x004fc80003f25070 */
[----:B------:R-:W-:-:S13]  /*0ea0*/  ISETP.NE.AND.EX P1, PT, R11, RZ, PT, P1 ;  /* 0x000000ff0b00720c */ /* 0x000fda0003f25310 */
[----:B------:R-:W-:Y:S05]  /*0eb0*/  @!P1 BRA `(.L_x_77) ;  /* 0x0000000000a09947 */ /* 0x000fea0003800000 */
[----:B------:R-:W0:Y:S01]  /*0ec0*/  LDC.64 R12, c[0x0][0x380] ;  /* 0x0000e000ff0c7b82 */ /* 0x000e220000000a00 */
[C---:B------:R-:W-:Y:S01]  /*0ed0*/  IMAD.SHL.U32 R9, R4.reuse, 0x8, RZ ;  /* 0x0000000804097824 */ /* 0x040fe200078e00ff */
[----:B------:R-:W-:-:S04]  /*0ee0*/  SHF.L.U64.HI R7, R4, 0x3, RZ ;  /* 0x0000000304077819 */ /* 0x000fc800000102ff */
[----:B------:R-:W-:-:S05]  /*0ef0*/  IADD3 R10, P0, PT, R10, R9, RZ ;  /* 0x000000090a0a7210 */ /* 0x000fca0007f1e0ff */
[----:B------:R-:W-:-:S05]  /*0f00*/  IMAD.X R11, R11, 0x1, R7, P0 ;  /* 0x000000010b0b7824 */ /* 0x000fca00000e0607 */
[----:B------:R2:W5:Y:S04]  /*0f10*/  LD.E R8, desc[UR8][R10.64] ;  /* 0x000000080a087980 */ /* 0x000568000c101900 */
[----:B0-----:R-:W5:Y:S01]  /*0f20*/  LD.E.64.STRONG.GPU R12, desc[UR8][R12.64+0x18] ;  /* 0x000018080c0c7980 */ /* 0x001f62000c10fb00 */
[----:B------:R-:W-:Y:S01]  /*0f30*/  IADD3 R17, P1, PT, RZ, R4, RZ ;  /* 0x00000004ff117210 */ /* 0x000fe20007f3e0ff */
[----:B------:R-:W-:Y:S01]  /*0f40*/  IMAD.MOV.U32 R9, RZ, RZ, 0x1 ;  /* 0x00000001ff097424 */ /* 0x000fe200078e00ff */
[----:B------:R-:W-:Y:S02]  /*0f50*/  PLOP3.LUT P0, PT, PT, PT, PT, 0x80, 0x8 ;  /* 0x000000000008781c */ /* 0x000fe40003f0f070 */
[----:B--2---:R-:W-:-:S11]  /*0f60*/  IADD3.X R16, PT, PT, R5, 0x1, RZ, P1, !PT ;  /* 0x0000000105107810 */ /* 0x004fd60000ffe4ff */
.L_x_87:
[----:B------:R-:W-:Y:S01]  /*0f70*/  IMAD.MOV.U32 R6, RZ, RZ, R10 ;  /* 0x000000ffff067224 */ /* 0x000fe200078e000a */
[----:B------:R-:W-:Y:S05]  /*0f80*/  YIELD ;  /* 0x0000000000007946 */ /* 0x000fea0003800000 */
[----:B------:R-:W-:Y:S02]  /*0f90*/  IMAD.MOV.U32 R7, RZ, RZ, R11 ;  /* 0x000000ffff077224 */ /* 0x000fe400078e000b */
[----:B0----5:R-:W-:Y:S02]  /*0fa0*/  IMAD.MOV.U32 R4, RZ, RZ, R12 ;  /* 0x000000ffff047224 */ /* 0x021fe400078e000c */
[----:B------:R-:W-:Y:S01]  /*0fb0*/  IMAD.MOV.U32 R5, RZ, RZ, R13 ;  /* 0x000000ffff057224 */ /* 0x000fe200078e000d */
[----:B------:R0:W-:Y:S02]  /*0fc0*/  ST.E desc[UR8][R6.64+0x4], R12 ;  /* 0x0000040c06007985 */ /* 0x0001e4000c101908 */
[----:B0-----:R-:W-:-:S02]  /*0fd0*/  IMAD.MOV.U32 R6, RZ, RZ, R17 ;  /* 0x000000ffff067224 */ /* 0x001fc400078e0011 */
        /* <DEDUP_REMOVED lines=9> */
[----:B0-----:R-:W-:Y:S06]  /*1070*/  @P1 BRA `(.L_x_86) ;  /* 0x0000000000181947 */ /* 0x001fec0003800000 */
[----:B------:R-:W2:Y:S02]  /*1080*/  LD.E.64 R14, [R2] ;  /* 0x00000000020e7980 */ /* 0x000ea40000100b00 */
[----:B--2---:R-:W-:-:S04]  /*1090*/  ISETP.EQ.U32.AND P1, PT, R14, R12, PT ;  /* 0x0000000c0e00720c */ /* 0x004fc80003f22070 */
[----:B------:R-:W-:-:S04]  /*10a0*/  ISETP.EQ.U32.AND.EX P1, PT, R15, R13, PT, P1 ;  /* 0x0000000d0f00720c */ /* 0x000fc80003f22110 */
[----:B------:R-:W-:Y:S02]  /*10b0*/  SEL R4, R17, R14, P1 ;  /* 0x0000000e11047207 */ /* 0x000fe40000800000 */
[----:B------:R-:W-:-:S05]  /*10c0*/  SEL R5, R16, R15, P1 ;  /* 0x0000000f10057207 */ /* 0x000fca0000800000 */
[----:B------:R0:W-:Y:S02]  /*10d0*/  ST.E.64 [R2], R4 ;  /* 0x0000000002007385 */ /* 0x0001e40000100b04 */
.L_x_86:
[----:B------:R-:W-:Y:S05]  /*10e0*/  BSYNC.RECONVERGENT B2 ;  /* 0x0000000000027941 */ /* 0x000fea0003800200 */
.L_x_85:
[----:B------:R-:W-:Y:S01]  /*10f0*/  ISETP.NE.U32.AND P1, PT, R14, R12, PT ;  /* 0x0000000c0e00720c */ /* 0x000fe20003f25070 */
[----:B------:R-:W-:-:S03]  /*1100*/  IMAD.MOV.U32 R12, RZ, RZ, R14 ;  /* 0x000000ffff0c7224 */ /* 0x000fc600078e000e */
[----:B------:R-:W-:Y:S01]  /*1110*/  ISETP.NE.AND.EX P1, PT, R15, R13, PT, P1 ;  /* 0x0000000d0f00720c */ /* 0x000fe20003f25310 */
[----:B------:R-:W-:-:S12]  /*1120*/  IMAD.MOV.U32 R13, RZ, RZ, R15 ;  /* 0x000000ffff0d7224 */ /* 0x000fd800078e000f */
[----:B------:R-:W-:Y:S05]  /*1130*/  @P1 BRA `(.L_x_87) ;  /* 0xfffffffc008c1947 */ /* 0x000fea000383ffff */
.L_x_77:
[----:B------:R-:W-:Y:S05]  /*1140*/  BSYNC B1 ;  /* 0x0000000000017941 */ /* 0x000fea0003800000 */
.L_x_75:
[----:B------:R-:W2:Y:S01]  /*1150*/  LDCU.64 UR4, c[0x0][0x398] ;  /* 0x00007300ff0477ac */ /* 0x000ea20008000a00 */
[----:B------:R-:W3:Y:S01]  /*1160*/  LDCU.64 UR6, c[0x0][0x3a0] ;  /* 0x00007400ff0677ac */ /* 0x000ee20008000a00 */
[----:B--2---:R-:W-:-:S04]  /*1170*/  ISETP.NE.U32.AND P1, PT, RZ, UR4, PT ;  /* 0x00000004ff007c0c */ /* 0x004fc8000bf25070 */
[----:B------:R-:W-:Y:S02]  /*1180*/  ISETP.NE.AND.EX P1, PT, RZ, UR5, PT, P1 ;  /* 0x00000005ff007c0c */ /* 0x000fe4000bf25310 */
[----:B---3--:R-:W-:-:S04]  /*1190*/  ISETP.EQ.U32.AND P3, PT, RZ, UR6, PT ;  /* 0x00000006ff007c0c */ /* 0x008fc8000bf62070 */
[----:B------:R-:W-:-:S07]  /*11a0*/  ISETP.EQ.OR.EX P0, PT, RZ, UR7, !P0, P3 ;  /* 0x00000007ff007c0c */ /* 0x000fce000c702730 */
[----:B01----:R-:W-:-:S04]  /*11b0*/  @P1 LEA.HI R2, R0, R0, RZ, 0x1 ;  /* 0x0000000000021211 */ /* 0x003fc800078f08ff */
[----:B------:R-:W-:-:S04]  /*11c0*/  @P1 SHF.R.S32.HI R3, RZ, 0x1, R2 ;  /* 0x00000001ff031819 */ /* 0x000fc80000011402 */
[----:B------:R-:W-:-:S04]  /*11d0*/  @P1 IADD3 R2, P2, PT, R3, UR4, RZ ;  /* 0x0000000403021c10 */ /* 0x000fc8000ff5e0ff */
[----:B------:R-:W-:-:S05]  /*11e0*/  @P1 LEA.HI.X.SX32 R3, R3, UR5, 0x1, P2 ;  /* 0x0000000503031c11 */ /* 0x000fca00090f0eff */
[----:B------:R0:W-:Y:S01]  /*11f0*/  @P1 STG.E.U8 desc[UR8][R2.64], R9 ;  /* 0x0000000902001986 */ /* 0x0001e2000c101108 */
[----:B------:R-:W-:Y:S05]  /*1200*/  @P0 EXIT ;  /* 0x000000000000094d */ /* 0x000fea0003800000 */
[----:B0-----:R-:W0:Y:S01]  /*1210*/  LDC.64 R2, c[0x0][0x3a0] ;  /* 0x0000e800ff027b82 */ /* 0x001e220000000a00 */
[----:B------:R-:W-:-:S04]  /*1220*/  LEA.HI R0, R0, R0, RZ, 0x1 ;  /* 0x0000000000007211 */ /* 0x000fc800078f08ff */
[----:B------:R-:W-:-:S05]  /*1230*/  SHF.R.S32.HI R5, RZ, 0x1, R0 ;  /* 0x00000001ff057819 */ /* 0x000fca0000011400 */
[----:B0-----:R-:W-:-:S05]  /*1240*/  IMAD.WIDE R2, R5, 0x4, R2 ;  /* 0x0000000405027825 */ /* 0x001fca00078e0202 */
[----:B------:R-:W-:Y:S01]  /*1250*/  STG.E desc[UR8][R2.64], R8 ;  /* 0x0000000802007986 */ /* 0x000fe2000c101908 */
[----:B------:R-:W-:Y:S05]  /*1260*/  EXIT ;  /* 0x000000000000794d */ /* 0x000fea0003800000 */
.L_x_88:
        /* <DEDUP_REMOVED lines=9> */
.L_x_91:


//--------------------- .nv.global.init           --------------------------
	.section	.nv.global.init,"aw",@progbits
.nv.global.init:
	.type		$str,@object
	.size		$str,(.L_0 - $str)
$str:
        /*0000*/ 	.byte	0x4b, 0x65, 0x72, 0x6e, 0x65, 0x6c, 0x20, 0x45, 0x52, 0x52, 0x4f, 0x52, 0x3a, 0x20, 0x54, 0x6f
        /*0010*/ 	.byte	0x6c, 0x64, 0x20, 0x74, 0x6f, 0x20, 0x75, 0x73, 0x65, 0x20, 0x70, 0x72, 0x65, 0x64, 0x65, 0x66
        /*0020*/ 	.byte	0x69, 0x6e, 0x65, 0x64, 0x20, 0x76, 0x61, 0x6c, 0x75, 0x65, 0x73, 0x2c, 0x20, 0x62, 0x75, 0x74
        /*0030*/ 	.byte	0x20, 0x61, 0x72, 0x72, 0x61, 0x79, 0x20, 0x70, 0x6f, 0x69, 0x6e, 0x74, 0x65, 0x72, 0x20, 0x69
        /*0040*/ 	.byte	0x73, 0x20, 0x4e, 0x55, 0x4c, 0x4c, 0x21, 0x20, 0x74, 0x69, 0x64, 0x3d, 0x25, 0x64, 0x0a, 0x00
.L_0:


//--------------------- .nv.shared.reserved.0     --------------------------
	.section	.nv.shared.reserved.0,"aw",@nobits
	.weak		__nv_reservedSMEM_offset_0_alias
	.size		__nv_reservedSMEM_offset_0_alias, 0, 64
	.other		__nv_reservedSMEM_offset_0_alias,@"STO_CUDA_RESERVED_SHARED STV_DEFAULT"
__nv_reservedSMEM_offset_0_alias:
	.zero		0
	.zero		64


//--------------------- .nv.constant0._Z16reporting_kernelP5StackiibPKiiPiS3_PbS3_ --------------------------
	.section	.nv.constant0._Z16reporting_kernelP5StackiibPKiiPiS3_PbS3_,"a",@progbits
	.sectionflags	@""
	.align	4
.nv.constant0._Z16reporting_kernelP5StackiibPKiiPiS3_PbS3_:
	.zero		968


//--------------------- .nv.constant0._Z31stack_test_kernel_warp_assignedP5Stacki --------------------------
	.section	.nv.constant0._Z31stack_test_kernel_warp_assignedP5Stacki,"a",@progbits
	.sectionflags	@""
	.align	4
.nv.constant0._Z31stack_test_kernel_warp_assignedP5Stacki:
	.zero		908


//--------------------- .nv.constant0._Z17stack_test_kernelP5StackiPbS1_Pi --------------------------
	.section	.nv.constant0._Z17stack_test_kernelP5StackiPbS1_Pi,"a",@progbits
	.sectionflags	@""
	.align	4
.nv.constant0._Z17stack_test_kernelP5StackiPbS1_Pi:
	.zero		936


//--------------------- SYMBOLS --------------------------

	.type		.nv.reservedSmem.offset0,@object
	.size		.nv.reservedSmem.offset0,0x4
	.type		vprintf,@function
